// auto-generated by cutlass_sweep.gemm — config: {"arch": "sm_100", "cluster_m": 1, "cluster_n": 1, "dtype": "tf32", "dtype_b": "tf32", "layout": "tt", "stages": 0, "tile_k": 128, "tile_m": 64, "tile_n": 64}
#include "cutlass/cutlass.h"
#include "cutlass/gemm/collective/collective_builder.hpp"
#include "cutlass/gemm/device/gemm_universal_adapter.h"
#include "cutlass/gemm/kernel/gemm_universal.hpp"
#include "cutlass/epilogue/collective/collective_builder.hpp"

using ElemA = cutlass::tfloat32_t;
using ElemB = cutlass::tfloat32_t;
using ElemCD = cutlass::tfloat32_t;
using Acc  = float;
using TileShape    = cute::Shape<cute::_64, cute::_64, cute::_128>;
using ClusterShape = cute::Shape<cute::_1, cute::_1, cute::_1>;

using CollectiveEpilogue = typename cutlass::epilogue::collective::CollectiveBuilder<
    cutlass::arch::Sm100, cutlass::arch::OpClassTensorOp,
    TileShape, ClusterShape,
    cutlass::epilogue::collective::EpilogueTileAuto,
    Acc, Acc,
    ElemCD, cutlass::layout::RowMajor, 128 / cutlass::sizeof_bits<ElemCD>::value,
    ElemCD, cutlass::layout::RowMajor, 128 / cutlass::sizeof_bits<ElemCD>::value,
    cutlass::epilogue::collective::EpilogueScheduleAuto
  >::CollectiveOp;

using CollectiveMainloop = typename cutlass::gemm::collective::CollectiveBuilder<
    cutlass::arch::Sm100, cutlass::arch::OpClassTensorOp,
    ElemA, cutlass::layout::ColumnMajor, 128 / cutlass::sizeof_bits<ElemA>::value,
    ElemB, cutlass::layout::ColumnMajor, 128 / cutlass::sizeof_bits<ElemB>::value,
    Acc,
    TileShape, ClusterShape,
    cutlass::gemm::collective::StageCountAutoCarveout<static_cast<int>(sizeof(typename CollectiveEpilogue::SharedStorage))>,
    cutlass::gemm::collective::KernelScheduleAuto
  >::CollectiveOp;

using GemmKernel = cutlass::gemm::kernel::GemmUniversal<
    cute::Shape<int,int,int,int>,
    CollectiveMainloop,
    CollectiveEpilogue
>;
using Gemm = cutlass::gemm::device::GemmUniversalAdapter<GemmKernel>;

// Force the device kernel symbol into the cubin without needing a host main.
auto* _anchor = &cutlass::device_kernel<GemmKernel>;


// ===== COMPILED SASS (sm_100a) =====

	.target	sm_100a

	.elftype	@"ET_EXEC"


//--------------------- .note.nv.tkinfo           --------------------------
	.section	.note.nv.tkinfo,"",@"SHT_NOTE"
	.sectionflags	@"SHF_NOTE_NV_TKINFO"
	.tkinfo
        /*0018*/ 	.word	0x00000002
        /*0030*/ 	.string	""
        /*0030*/ 	.string	"ptxas"
        /*0030*/ 	.string	"Cuda compilation tools, release 13.0, V13.0.88"
        /*0030*/ 	.string	"Build cuda_13.0.r13.0/compiler.36424714_0"
        /*0030*/ 	.string	"-arch sm_100a -m 64 "



//--------------------- .note.nv.cuinfo           --------------------------
	.section	.note.nv.cuinfo,"",@"SHT_NOTE"
	.sectionflags	@"SHF_NOTE_NV_CUINFO"
        /*0018*/ 	.short	0x0002
        /*001a*/ 	.short	0x0064
        /*001c*/ 	.short	0x0082
	.zero		2


//--------------------- .nv.info                  --------------------------
	.section	.nv.info,"",@"SHT_CUDA_INFO"
	.align	4


	//----- nvinfo : EIATTR_REGCOUNT
	.align		4
        /*0000*/ 	.byte	0x04, 0x2f
        /*0002*/ 	.short	(.L_19 - .L_18)
	.align		4
.L_18:
        /*0004*/ 	.word	index@(_ZN7cutlass13device_kernelINS_4gemm6kernel13GemmUniversalIN4cute5tupleIJiiiiEEENS1_10collective13CollectiveMmaINS1_35MainloopSm100TmaUmmaWarpSpecializedILi3ELi2ELi4ENS5_IJNS4_1CILi1EEESB_SB_EEEEENS5_IJNSA_ILi64EEESE_NSA_ILi128EEEEEENS_10tfloat32_tENS5_IJSB_llEEESH_NS5_IJlSB_lEEENS4_8TiledMMAINS4_8MMA_AtomIJNS4_17SM100_MMA_TF32_SSISH_SH_fLi64ELi64ELNS4_4UMMA5MajorE1ELSO_0ELNSN_7ScaleInE0ELSP_0EEEEEENS4_6LayoutISC_NS5_IJNSA_ILi0EEEST_ST_EEEEENS5_IJNS4_10UnderscoreESW_SW_EEEEENS4_13SM90_TMA_LOADENS4_14ComposedLayoutINS4_7SwizzleILi2ELi5ELi2EEENS4_18smem_ptr_flag_bitsILi32EEENSS_INS5_IJNSA_ILi32EEENSA_ILi4EEEEEENS5_IJSB_S15_EEEEEEEvNS4_8identityESZ_NS10_INS11_ILi3ELi4ELi3EEES14_NSS_INS5_IJNSA_ILi8EEES15_EEENS5_IJS15_SB_EEEEEEEvS1B_EENS_8epilogue10collective18CollectiveEpilogueINS1J_23Sm100TmaWarpSpecializedILi3ELi2ELi16ELb1ELb0EEEJSG_NS5_IJNSS_ISE_SB_EENSS_IS15_SB_EEEEESH_SJ_SH_SJ_NS1J_6fusion15FusionCallbacksIS1N_NS1R_17LinearCombinationISH_fSH_fLNS_15FloatRoundStyleE2EEESG_S1Q_JEEENS4_5SM1004TMEM4LOAD26SM100_TMEM_LOAD_16dp128b8xESZ_S1H_NS4_17SM75_U32x4_LDSM_NENS4_14SM90_TMA_STOREES1H_NS4_17SM90_U32x4_STSM_NENS4_39AutoVectorizingCopyWithAssumedAlignmentILi128EEEEEEvvEEEEvNT_6ParamsE)
        /*0008*/ 	.word	0x0000005f


	//----- nvinfo : EIATTR_FRAME_SIZE
	.align		4
.L_19:
        /*000c*/ 	.byte	0x04, 0x11
        /*000e*/ 	.short	(.L_21 - .L_20)
	.align		4
.L_20:
        /*0010*/ 	.word	index@($__internal_2_$__cuda_sm10x_tcgen05_guardrail_trap_unallocated_columns_being_dealloced)
        /*0014*/ 	.word	0x00000000


	//----- nvinfo : EIATTR_FRAME_SIZE
	.align		4
.L_21:
        /*0018*/ 	.byte	0x04, 0x11
        /*001a*/ 	.short	(.L_23 - .L_22)
	.align		4
.L_22:
        /*001c*/ 	.word	index@($__internal_1_$__cuda_sm10x_tcgen05_guardrail_trap_phase_invalid_during_alloc)
        /*0020*/ 	.word	0x00000000


	//----- nvinfo : EIATTR_FRAME_SIZE
	.align		4
.L_23:
        /*0024*/ 	.byte	0x04, 0x11
        /*0026*/ 	.short	(.L_25 - .L_24)
	.align		4
.L_24:
        /*0028*/ 	.word	index@($__internal_0_$__cuda_sm10x_tcgen05_guardrail_trap_col_being_dealloced_not_returned_by_alloc)
        /*002c*/ 	.word	0x00000000


	//----- nvinfo : EIATTR_FRAME_SIZE
	.align		4
.L_25:
        /*0030*/ 	.byte	0x04, 0x11
        /*0032*/ 	.short	(.L_27 - .L_26)
	.align		4
.L_26:
        /*0034*/ 	.word	index@(_ZN7cutlass13device_kernelINS_4gemm6kernel13GemmUniversalIN4cute5tupleIJiiiiEEENS1_10collective13CollectiveMmaINS1_35MainloopSm100TmaUmmaWarpSpecializedILi3ELi2ELi4ENS5_IJNS4_1CILi1EEESB_SB_EEEEENS5_IJNSA_ILi64EEESE_NSA_ILi128EEEEEENS_10tfloat32_tENS5_IJSB_llEEESH_NS5_IJlSB_lEEENS4_8TiledMMAINS4_8MMA_AtomIJNS4_17SM100_MMA_TF32_SSISH_SH_fLi64ELi64ELNS4_4UMMA5MajorE1ELSO_0ELNSN_7ScaleInE0ELSP_0EEEEEENS4_6LayoutISC_NS5_IJNSA_ILi0EEEST_ST_EEEEENS5_IJNS4_10UnderscoreESW_SW_EEEEENS4_13SM90_TMA_LOADENS4_14ComposedLayoutINS4_7SwizzleILi2ELi5ELi2EEENS4_18smem_ptr_flag_bitsILi32EEENSS_INS5_IJNSA_ILi32EEENSA_ILi4EEEEEENS5_IJSB_S15_EEEEEEEvNS4_8identityESZ_NS10_INS11_ILi3ELi4ELi3EEES14_NSS_INS5_IJNSA_ILi8EEES15_EEENS5_IJS15_SB_EEEEEEEvS1B_EENS_8epilogue10collective18CollectiveEpilogueINS1J_23Sm100TmaWarpSpecializedILi3ELi2ELi16ELb1ELb0EEEJSG_NS5_IJNSS_ISE_SB_EENSS_IS15_SB_EEEEESH_SJ_SH_SJ_NS1J_6fusion15FusionCallbacksIS1N_NS1R_17LinearCombinationISH_fSH_fLNS_15FloatRoundStyleE2EEESG_S1Q_JEEENS4_5SM1004TMEM4LOAD26SM100_TMEM_LOAD_16dp128b8xESZ_S1H_NS4_17SM75_U32x4_LDSM_NENS4_14SM90_TMA_STOREES1H_NS4_17SM90_U32x4_STSM_NENS4_39AutoVectorizingCopyWithAssumedAlignmentILi128EEEEEEvvEEEEvNT_6ParamsE)
        /*0038*/ 	.word	0x00000000


	//----- nvinfo : EIATTR_MIN_STACK_SIZE
	.align		4
.L_27:
        /*003c*/ 	.byte	0x04, 0x12
        /*003e*/ 	.short	(.L_29 - .L_28)
	.align		4
.L_28:
        /*0040*/ 	.word	index@(_ZN7cutlass13device_kernelINS_4gemm6kernel13GemmUniversalIN4cute5tupleIJiiiiEEENS1_10collective13CollectiveMmaINS1_35MainloopSm100TmaUmmaWarpSpecializedILi3ELi2ELi4ENS5_IJNS4_1CILi1EEESB_SB_EEEEENS5_IJNSA_ILi64EEESE_NSA_ILi128EEEEEENS_10tfloat32_tENS5_IJSB_llEEESH_NS5_IJlSB_lEEENS4_8TiledMMAINS4_8MMA_AtomIJNS4_17SM100_MMA_TF32_SSISH_SH_fLi64ELi64ELNS4_4UMMA5MajorE1ELSO_0ELNSN_7ScaleInE0ELSP_0EEEEEENS4_6LayoutISC_NS5_IJNSA_ILi0EEEST_ST_EEEEENS5_IJNS4_10UnderscoreESW_SW_EEEEENS4_13SM90_TMA_LOADENS4_14ComposedLayoutINS4_7SwizzleILi2ELi5ELi2EEENS4_18smem_ptr_flag_bitsILi32EEENSS_INS5_IJNSA_ILi32EEENSA_ILi4EEEEEENS5_IJSB_S15_EEEEEEEvNS4_8identityESZ_NS10_INS11_ILi3ELi4ELi3EEES14_NSS_INS5_IJNSA_ILi8EEES15_EEENS5_IJS15_SB_EEEEEEEvS1B_EENS_8epilogue10collective18CollectiveEpilogueINS1J_23Sm100TmaWarpSpecializedILi3ELi2ELi16ELb1ELb0EEEJSG_NS5_IJNSS_ISE_SB_EENSS_IS15_SB_EEEEESH_SJ_SH_SJ_NS1J_6fusion15FusionCallbacksIS1N_NS1R_17LinearCombinationISH_fSH_fLNS_15FloatRoundStyleE2EEESG_S1Q_JEEENS4_5SM1004TMEM4LOAD26SM100_TMEM_LOAD_16dp128b8xESZ_S1H_NS4_17SM75_U32x4_LDSM_NENS4_14SM90_TMA_STOREES1H_NS4_17SM90_U32x4_STSM_NENS4_39AutoVectorizingCopyWithAssumedAlignmentILi128EEEEEEvvEEEEvNT_6ParamsE)
        /*0044*/ 	.word	0x00000000
.L_29:


//--------------------- .nv.compat                --------------------------
	.section	.nv.compat,"",@"SHT_CUDA_COMPAT_INFO"
	.align	4
        /*0000*/ 	.byte	0x02, 0x09, 0x01, 0x00, 0x02, 0x02, 0x02, 0x00, 0x02, 0x05, 0x05, 0x00, 0x03, 0x07, 0x01, 0x01
        /*0010*/ 	.byte	0x02, 0x03, 0x01, 0x00, 0x02, 0x06, 0x01, 0x00, 0x04, 0x0b, 0x08, 0x00, 0x09, 0x00, 0x00, 0x00
        /*0020*/ 	.byte	0x00, 0x00, 0x00, 0x00


//--------------------- .nv.info._ZN7cutlass13device_kernelINS_4gemm6kernel13GemmUniversalIN4cute5tupleIJiiiiEEENS1_10collective13CollectiveMmaINS1_35MainloopSm100TmaUmmaWarpSpecializedILi3ELi2ELi4ENS5_IJNS4_1CILi1EEESB_SB_EEEEENS5_IJNSA_ILi64EEESE_NSA_ILi128EEEEEENS_10tfloat32_tENS5_IJSB_llEEESH_NS5_IJlSB_lEEENS4_8TiledMMAINS4_8MMA_AtomIJNS4_17SM100_MMA_TF32_SSISH_SH_fLi64ELi64ELNS4_4UMMA5MajorE1ELSO_0ELNSN_7ScaleInE0ELSP_0EEEEEENS4_6LayoutISC_NS5_IJNSA_ILi0EEEST_ST_EEEEENS5_IJNS4_10UnderscoreESW_SW_EEEEENS4_13SM90_TMA_LOADENS4_14ComposedLayoutINS4_7SwizzleILi2ELi5ELi2EEENS4_18smem_ptr_flag_bitsILi32EEENSS_INS5_IJNSA_ILi32EEENSA_ILi4EEEEEENS5_IJSB_S15_EEEEEEEvNS4_8identityESZ_NS10_INS11_ILi3ELi4ELi3EEES14_NSS_INS5_IJNSA_ILi8EEES15_EEENS5_IJS15_SB_EEEEEEEvS1B_EENS_8epilogue10collective18CollectiveEpilogueINS1J_23Sm100TmaWarpSpecializedILi3ELi2ELi16ELb1ELb0EEEJSG_NS5_IJNSS_ISE_SB_EENSS_IS15_SB_EEEEESH_SJ_SH_SJ_NS1J_6fusion15FusionCallbacksIS1N_NS1R_17LinearCombinationISH_fSH_fLNS_15FloatRoundStyleE2EEESG_S1Q_JEEENS4_5SM1004TMEM4LOAD26SM100_TMEM_LOAD_16dp128b8xESZ_S1H_NS4_17SM75_U32x4_LDSM_NENS4_14SM90_TMA_STOREES1H_NS4_17SM90_U32x4_STSM_NENS4_39AutoVectorizingCopyWithAssumedAlignmentILi128EEEEEEvvEEEEvNT_6ParamsE --------------------------
	.section	.nv.info._ZN7cutlass13device_kernelINS_4gemm6kernel13GemmUniversalIN4cute5tupleIJiiiiEEENS1_10collective13CollectiveMmaINS1_35MainloopSm100TmaUmmaWarpSpecializedILi3ELi2ELi4ENS5_IJNS4_1CILi1EEESB_SB_EEEEENS5_IJNSA_ILi64EEESE_NSA_ILi128EEEEEENS_10tfloat32_tENS5_IJSB_llEEESH_NS5_IJlSB_lEEENS4_8TiledMMAINS4_8MMA_AtomIJNS4_17SM100_MMA_TF32_SSISH_SH_fLi64ELi64ELNS4_4UMMA5MajorE1ELSO_0ELNSN_7ScaleInE0ELSP_0EEEEEENS4_6LayoutISC_NS5_IJNSA_ILi0EEEST_ST_EEEEENS5_IJNS4_10UnderscoreESW_SW_EEEEENS4_13SM90_TMA_LOADENS4_14ComposedLayoutINS4_7SwizzleILi2ELi5ELi2EEENS4_18smem_ptr_flag_bitsILi32EEENSS_INS5_IJNSA_ILi32EEENSA_ILi4EEEEEENS5_IJSB_S15_EEEEEEEvNS4_8identityESZ_NS10_INS11_ILi3ELi4ELi3EEES14_NSS_INS5_IJNSA_ILi8EEES15_EEENS5_IJS15_SB_EEEEEEEvS1B_EENS_8epilogue10collective18CollectiveEpilogueINS1J_23Sm100TmaWarpSpecializedILi3ELi2ELi16ELb1ELb0EEEJSG_NS5_IJNSS_ISE_SB_EENSS_IS15_SB_EEEEESH_SJ_SH_SJ_NS1J_6fusion15FusionCallbacksIS1N_NS1R_17LinearCombinationISH_fSH_fLNS_15FloatRoundStyleE2EEESG_S1Q_JEEENS4_5SM1004TMEM4LOAD26SM100_TMEM_LOAD_16dp128b8xESZ_S1H_NS4_17SM75_U32x4_LDSM_NENS4_14SM90_TMA_STOREES1H_NS4_17SM90_U32x4_STSM_NENS4_39AutoVectorizingCopyWithAssumedAlignmentILi128EEEEEEvvEEEEvNT_6ParamsE,"",@"SHT_CUDA_INFO"
	.sectionflags	@""
	.align	4


	//----- nvinfo : EIATTR_CUDA_API_VERSION
	.align		4
        /*0000*/ 	.byte	0x04, 0x37
        /*0002*/ 	.short	(.L_31 - .L_30)
.L_30:
        /*0004*/ 	.word	0x00000082


	//----- nvinfo : EIATTR_KPARAM_INFO
	.align		4
.L_31:
        /*0008*/ 	.byte	0x04, 0x17
        /*000a*/ 	.short	(.L_33 - .L_32)
.L_32:
        /*000c*/ 	.word	0x00000000
        /*0010*/ 	.short	0x0000
        /*0012*/ 	.short	0x0000
        /*0014*/ 	.byte	0x00, 0xf0, 0x01, 0x20


	//----- nvinfo : EIATTR_AT_ENTRY_FRAGMENTS
	.align		4
.L_33:
        /*0018*/ 	.byte	0x04, 0x4f
        /*001a*/ 	.short	(.L_35 - .L_34)


	//   ....[0]....
.L_34:
        /*001c*/ 	.word	0x00000006


	//----- nvinfo : EIATTR_RESERVED_SMEM_USED
	.align		4
.L_35:
        /*0020*/ 	.byte	0x01, 0x41
	.zero		2


	//----- nvinfo : EIATTR_SPARSE_MMA_MASK
	.align		4
        /*0024*/ 	.byte	0x03, 0x50
        /*0026*/ 	.short	0x0000


	//----- nvinfo : EIATTR_TCGEN05_1CTA_USED
	.align		4
        /*0028*/ 	.byte	0x01, 0x51
	.zero		2


	//----- nvinfo : EIATTR_MAXREG_COUNT
	.align		4
        /*002c*/ 	.byte	0x03, 0x1b
        /*002e*/ 	.short	0x00ff


	//----- nvinfo : EIATTR_NUM_BARRIERS
	.align		4
        /*0030*/ 	.byte	0x02, 0x4c
        /*0032*/ 	.byte	0x07
	.zero		1


	//----- nvinfo : EIATTR_EXTERNS
	.align		4
        /*0034*/ 	.byte	0x04, 0x0f
        /*0036*/ 	.short	(.L_37 - .L_36)


	//   ....[0]....
	.align		4
.L_36:
        /*0038*/ 	.word	index@(__assertfail)


	//----- nvinfo : EIATTR_MERCURY_ISA_VERSION
	.align		4
.L_37:
        /*003c*/ 	.byte	0x03, 0x5f
        /*003e*/ 	.short	0x0101


	//----- nvinfo : EIATTR_INT_WARP_WIDE_INSTR_OFFSETS
	.align		4
        /*0040*/ 	.byte	0x04, 0x31
        /*0042*/ 	.short	(.L_39 - .L_38)


	//   ....[0]....
.L_38:
        /*0044*/ 	.word	0x00002110


	//   ....[1]....
        /*0048*/ 	.word	0x00003fd0


	//   ....[2]....
        /*004c*/ 	.word	0x00003ff0


	//   ....[3]....
        /*0050*/ 	.word	0x00004020


	//   ....[4]....
        /*0054*/ 	.word	0x00004930


	//   ....[5]....
        /*0058*/ 	.word	0x000049d0


	//   ....[6]....
        /*005c*/ 	.word	0x00004c10


	//   ....[7]....
        /*0060*/ 	.word	0x00004cd0


	//----- nvinfo : EIATTR_COOP_GROUP_MASK_REGIDS
	.align		4
.L_39:
        /*0064*/ 	.byte	0x04, 0x29
        /*0066*/ 	.short	(.L_41 - .L_40)


	//   ....[0]....
.L_40:
        /*0068*/ 	.word	0xffffffff


	//   ....[1]....
        /*006c*/ 	.word	0xffffffff


	//   ....[2]....
        /*0070*/ 	.word	0xffffffff


	//   ....[3]....
        /*0074*/ 	.word	0xffffffff


	//   ....[4]....
        /*0078*/ 	.word	0xffffffff


	//   ....[5]....
        /*007c*/ 	.word	0xffffffff


	//   ....[6]....
        /*0080*/ 	.word	0xffffffff


	//   ....[7]....
        /*0084*/ 	.word	0xffffffff


	//   ....[8]....
        /*0088*/ 	.word	0xffffffff


	//   ....[9]....
        /*008c*/ 	.word	0xffffffff


	//   ....[10]....
        /*0090*/ 	.word	0xffffffff


	//   ....[11]....
        /*0094*/ 	.word	0xffffffff


	//   ....[12]....
        /*0098*/ 	.word	0xffffffff


	//----- nvinfo : EIATTR_COOP_GROUP_INSTR_OFFSETS
	.align		4
.L_41:
        /*009c*/ 	.byte	0x04, 0x28
        /*009e*/ 	.short	(.L_43 - .L_42)


	//   ....[0]....
.L_42:
        /*00a0*/ 	.word	0x00000090


	//   ....[1]....
        /*00a4*/ 	.word	0x000004d0


	//   ....[2]....
        /*00a8*/ 	.word	0x00000620


	//   ....[3]....
        /*00ac*/ 	.word	0x000007a0


	//   ....[4]....
        /*00b0*/ 	.word	0x000008a0


	//   ....[5]....
        /*00b4*/ 	.word	0x00000a10


	//   ....[6]....
        /*00b8*/ 	.word	0x00000bb0


	//   ....[7]....
        /*00bc*/ 	.word	0x00001ff0


	//   ....[8]....
        /*00c0*/ 	.word	0x00002d40


	//   ....[9]....
        /*00c4*/ 	.word	0x00002f50


	//   ....[10]....
        /*00c8*/ 	.word	0x00002f80


	//   ....[11]....
        /*00cc*/ 	.word	0x00003ea0


	//   ....[12]....
        /*00d0*/ 	.word	0x000040e0


	//----- nvinfo : EIATTR_VRC_CTA_INIT_COUNT
	.align		4
.L_43:
        /*00d4*/ 	.byte	0x02, 0x4a
        /*00d6*/ 	.byte	0x80
	.zero		1


	//----- nvinfo : EIATTR_SYSCALL_OFFSETS
	.align		4
        /*00d8*/ 	.byte	0x04, 0x46
        /*00da*/ 	.short	(.L_45 - .L_44)


	//   ....[0]....
.L_44:
        /*00dc*/ 	.word	0x00005940


	//   ....[1]....
        /*00e0*/ 	.word	0x00005a30


	//   ....[2]....
        /*00e4*/ 	.word	0x000062f0


	//   ....[3]....
        /*00e8*/ 	.word	0x00006d40


	//----- nvinfo : EIATTR_MBARRIER_INSTR_OFFSETS
	.align		4
.L_45:
        /*00ec*/ 	.byte	0x04, 0x39
        /*00ee*/ 	.short	(.L_47 - .L_46)


	//   ....[0]....
.L_46:
        /*00f0*/ 	.word	0x000005b0
        /*00f4*/ 	.word	0x000000ff
        /*00f8*/ 	.word	0x00000000
        /*00fc*/ 	.short	0x0100
        /*00fe*/ 	.byte	0x04
	.zero		1


	//   ....[1]....
        /*0100*/ 	.word	0x000005c0
        /*0104*/ 	.word	0x000000ff
        /*0108*/ 	.word	0x00000018
        /*010c*/ 	.short	0x0100
        /*010e*/ 	.byte	0x04
	.zero		1


	//   ....[2]....
        /*0110*/ 	.word	0x000005d0
        /*0114*/ 	.word	0x000000ff
        /*0118*/ 	.word	0x00000008
        /*011c*/ 	.short	0x0100
        /*011e*/ 	.byte	0x04
	.zero		1


	//   ....[3]....
        /*0120*/ 	.word	0x000005e0
        /*0124*/ 	.word	0x000000ff
        /*0128*/ 	.word	0x00000020
        /*012c*/ 	.short	0x0100
        /*012e*/ 	.byte	0x04
	.zero		1


	//   ....[4]....
        /*0130*/ 	.word	0x000005f0
        /*0134*/ 	.word	0x000000ff
        /*0138*/ 	.word	0x00000010
        /*013c*/ 	.short	0x0100
        /*013e*/ 	.byte	0x04
	.zero		1


	//   ....[5]....
        /*0140*/ 	.word	0x00000600
        /*0144*/ 	.word	0x000000ff
        /*0148*/ 	.word	0x00000028
        /*014c*/ 	.short	0x0100
        /*014e*/ 	.byte	0x04
	.zero		1


	//   ....[6]....
        /*0150*/ 	.word	0x00000730
        /*0154*/ 	.word	0x000000ff
        /*0158*/ 	.word	0x00000030
        /*015c*/ 	.short	0x0100
        /*015e*/ 	.byte	0x04
	.zero		1


	//   ....[7]....
        /*0160*/ 	.word	0x00000740
        /*0164*/ 	.word	0x000000ff
        /*0168*/ 	.word	0x00000048
        /*016c*/ 	.short	0x0100
        /*016e*/ 	.byte	0x04
	.zero		1


	//   ....[8]....
        /*0170*/ 	.word	0x00000750
        /*0174*/ 	.word	0x000000ff
        /*0178*/ 	.word	0x00000038
        /*017c*/ 	.short	0x0100
        /*017e*/ 	.byte	0x04
	.zero		1


	//   ....[9]....
        /*0180*/ 	.word	0x00000760
        /*0184*/ 	.word	0x000000ff
        /*0188*/ 	.word	0x00000050
        /*018c*/ 	.short	0x0100
        /*018e*/ 	.byte	0x04
	.zero		1


	//   ....[10]....
        /*0190*/ 	.word	0x00000770
        /*0194*/ 	.word	0x000000ff
        /*0198*/ 	.word	0x00000040
        /*019c*/ 	.short	0x0100
        /*019e*/ 	.byte	0x04
	.zero		1


	//   ....[11]....
        /*01a0*/ 	.word	0x00000780
        /*01a4*/ 	.word	0x000000ff
        /*01a8*/ 	.word	0x00000058
        /*01ac*/ 	.short	0x0100
        /*01ae*/ 	.byte	0x04
	.zero		1


	//   ....[12]....
        /*01b0*/ 	.word	0x00000870
        /*01b4*/ 	.word	0x000000ff
        /*01b8*/ 	.word	0x00000060
        /*01bc*/ 	.short	0x0100
        /*01be*/ 	.byte	0x06
	.zero		1


	//   ....[13]....
        /*01c0*/ 	.word	0x00000880
        /*01c4*/ 	.word	0x000000ff
        /*01c8*/ 	.word	0x00000068
        /*01cc*/ 	.short	0x0100
        /*01ce*/ 	.byte	0x06
	.zero		1


	//   ....[14]....
        /*01d0*/ 	.word	0x000009c0
        /*01d4*/ 	.word	0x000000ff
        /*01d8*/ 	.word	0x00000070
        /*01dc*/ 	.short	0x0100
        /*01de*/ 	.byte	0x06
	.zero		1


	//   ....[15]....
        /*01e0*/ 	.word	0x000009d0
        /*01e4*/ 	.word	0x000000ff
        /*01e8*/ 	.word	0x00000080
        /*01ec*/ 	.short	0x0100
        /*01ee*/ 	.byte	0x06
	.zero		1


	//   ....[16]....
        /*01f0*/ 	.word	0x000009e0
        /*01f4*/ 	.word	0x000000ff
        /*01f8*/ 	.word	0x00000078
        /*01fc*/ 	.short	0x0100
        /*01fe*/ 	.byte	0x06
	.zero		1


	//   ....[17]....
        /*0200*/ 	.word	0x000009f0
        /*0204*/ 	.word	0x000000ff
        /*0208*/ 	.word	0x00000088
        /*020c*/ 	.short	0x0100
        /*020e*/ 	.byte	0x06
	.zero		1


	//   ....[18]....
        /*0210*/ 	.word	0x00000b20
        /*0214*/ 	.word	0x000000ff
        /*0218*/ 	.word	0x00000090
        /*021c*/ 	.short	0x0100
        /*021e*/ 	.byte	0x04
	.zero		1


	//   ....[19]....
        /*0220*/ 	.word	0x00000b30
        /*0224*/ 	.word	0x000000ff
        /*0228*/ 	.word	0x000000b0
        /*022c*/ 	.short	0x0100
        /*022e*/ 	.byte	0x04
	.zero		1


	//   ....[20]....
        /*0230*/ 	.word	0x00000b40
        /*0234*/ 	.word	0x000000ff
        /*0238*/ 	.word	0x00000098
        /*023c*/ 	.short	0x0100
        /*023e*/ 	.byte	0x04
	.zero		1


	//   ....[21]....
        /*0240*/ 	.word	0x00000b50
        /*0244*/ 	.word	0x000000ff
        /*0248*/ 	.word	0x000000b8
        /*024c*/ 	.short	0x0100
        /*024e*/ 	.byte	0x04
	.zero		1


	//   ....[22]....
        /*0250*/ 	.word	0x00000b60
        /*0254*/ 	.word	0x000000ff
        /*0258*/ 	.word	0x000000a0
        /*025c*/ 	.short	0x0100
        /*025e*/ 	.byte	0x04
	.zero		1


	//   ....[23]....
        /*0260*/ 	.word	0x00000b70
        /*0264*/ 	.word	0x000000ff
        /*0268*/ 	.word	0x000000c0
        /*026c*/ 	.short	0x0100
        /*026e*/ 	.byte	0x04
	.zero		1


	//   ....[24]....
        /*0270*/ 	.word	0x00000b80
        /*0274*/ 	.word	0x000000ff
        /*0278*/ 	.word	0x000000a8
        /*027c*/ 	.short	0x0100
        /*027e*/ 	.byte	0x04
	.zero		1


	//   ....[25]....
        /*0280*/ 	.word	0x00000b90
        /*0284*/ 	.word	0x000000ff
        /*0288*/ 	.word	0x000000c8
        /*028c*/ 	.short	0x0100
        /*028e*/ 	.byte	0x04
	.zero		1


	//   ....[26]....
        /*0290*/ 	.word	0x00000c80
        /*0294*/ 	.word	0x000000ff
        /*0298*/ 	.word	0x000000d0
        /*029c*/ 	.short	0x0100
        /*029e*/ 	.byte	0x04
	.zero		1


	//   ....[27]....
        /*02a0*/ 	.word	0x00000c90
        /*02a4*/ 	.word	0x000000ff
        /*02a8*/ 	.word	0x000000e0
        /*02ac*/ 	.short	0x0100
        /*02ae*/ 	.byte	0x04
	.zero		1


	//   ....[28]....
        /*02b0*/ 	.word	0x00000ca0
        /*02b4*/ 	.word	0x000000ff
        /*02b8*/ 	.word	0x000000d8
        /*02bc*/ 	.short	0x0100
        /*02be*/ 	.byte	0x04
	.zero		1


	//   ....[29]....
        /*02c0*/ 	.word	0x00000cb0
        /*02c4*/ 	.word	0x000000ff
        /*02c8*/ 	.word	0x000000e8
        /*02cc*/ 	.short	0x0100
        /*02ce*/ 	.byte	0x04
	.zero		1


	//   ....[30]....
        /*02d0*/ 	.word	0x00001590
        /*02d4*/ 	.word	0x00000003
        /*02d8*/ 	.word	0x000000e0
        /*02dc*/ 	.short	0x010a
        /*02de*/ 	.byte	0xff
	.zero		1


	//   ....[31]....
        /*02e0*/ 	.word	0x000015c0
        /*02e4*/ 	.word	0x00000003
        /*02e8*/ 	.word	0x000000d0
        /*02ec*/ 	.short	0x0101
        /*02ee*/ 	.byte	0xff
	.zero		1


	//   ....[32]....
        /*02f0*/ 	.word	0x00001690
        /*02f4*/ 	.word	0x000000ff
        /*02f8*/ 	.word	0x00000018
        /*02fc*/ 	.short	0x010a
        /*02fe*/ 	.byte	0x04
	.zero		1


	//   ....[33]....
        /*0300*/ 	.word	0x00001740
        /*0304*/ 	.word	0x000000ff
        /*0308*/ 	.word	0x00000018
        /*030c*/ 	.short	0x010a
        /*030e*/ 	.byte	0x31
	.zero		1


	//   ....[34]....
        /*0310*/ 	.word	0x00001840
        /*0314*/ 	.word	0x000000ff
        /*0318*/ 	.word	0x00000018
        /*031c*/ 	.short	0x010a
        /*031e*/ 	.byte	0x04
	.zero		1


	//   ....[35]....
        /*0320*/ 	.word	0x00001b50
        /*0324*/ 	.word	0x000000ff
        /*0328*/ 	.word	0x00000068
        /*032c*/ 	.short	0x0101
        /*032e*/ 	.byte	0x0f
	.zero		1


	//   ....[36]....
        /*0330*/ 	.word	0x00001b70
        /*0334*/ 	.word	0x000000ff
        /*0338*/ 	.word	0x00000018
        /*033c*/ 	.short	0x010a
        /*033e*/ 	.byte	0x04
	.zero		1


	//   ....[37]....
        /*0340*/ 	.word	0x00001c00
        /*0344*/ 	.word	0x000000ff
        /*0348*/ 	.word	0x00000018
        /*034c*/ 	.short	0x010a
        /*034e*/ 	.byte	0x31
	.zero		1


	//   ....[38]....
        /*0350*/ 	.word	0x00001d00
        /*0354*/ 	.word	0x000000ff
        /*0358*/ 	.word	0x00000018
        /*035c*/ 	.short	0x010a
        /*035e*/ 	.byte	0x04
	.zero		1


	//   ....[39]....
        /*0360*/ 	.word	0x00002020
        /*0364*/ 	.word	0x00000002
        /*0368*/ 	.word	0x00000070
        /*036c*/ 	.short	0x010a
        /*036e*/ 	.byte	0xff
	.zero		1


	//   ....[40]....
        /*0370*/ 	.word	0x000020e0
        /*0374*/ 	.word	0x00000002
        /*0378*/ 	.word	0x00000000
        /*037c*/ 	.short	0x0101
        /*037e*/ 	.byte	0xff
	.zero		1


	//   ....[41]....
        /*0380*/ 	.word	0x00002640
        /*0384*/ 	.word	0x000000ff
        /*0388*/ 	.word	0x00000000
        /*038c*/ 	.short	0x010a
        /*038e*/ 	.byte	0x04
	.zero		1


	//   ....[42]....
        /*0390*/ 	.word	0x000026d0
        /*0394*/ 	.word	0x000000ff
        /*0398*/ 	.word	0x00000000
        /*039c*/ 	.short	0x010a
        /*039e*/ 	.byte	0x05
	.zero		1


	//   ....[43]....
        /*03a0*/ 	.word	0x00002770
        /*03a4*/ 	.word	0x00000000
        /*03a8*/ 	.word	0x00000000
        /*03ac*/ 	.short	0x010a
        /*03ae*/ 	.byte	0xff
	.zero		1


	//   ....[44]....
        /*03b0*/ 	.word	0x00002890
        /*03b4*/ 	.word	0x00000000
        /*03b8*/ 	.word	0x000000d0
        /*03bc*/ 	.short	0x010a
        /*03be*/ 	.byte	0xff
	.zero		1


	//   ....[45]....
        /*03c0*/ 	.word	0x000028f0
        /*03c4*/ 	.word	0x00000004
        /*03c8*/ 	.word	0x00000000
        /*03cc*/ 	.short	0x0101
        /*03ce*/ 	.byte	0xff
	.zero		1


	//   ....[46]....
        /*03d0*/ 	.word	0x00002910
        /*03d4*/ 	.word	0x000000ff
        /*03d8*/ 	.word	0x00000080
        /*03dc*/ 	.short	0x010a
        /*03de*/ 	.byte	0x04
	.zero		1


	//   ....[47]....
        /*03e0*/ 	.word	0x00002a30
        /*03e4*/ 	.word	0x00000000
        /*03e8*/ 	.word	0x00000070
        /*03ec*/ 	.short	0x010a
        /*03ee*/ 	.byte	0xff
	.zero		1


	//   ....[48]....
        /*03f0*/ 	.word	0x00002b40
        /*03f4*/ 	.word	0x00000000
        /*03f8*/ 	.word	0x00000000
        /*03fc*/ 	.short	0x0101
        /*03fe*/ 	.byte	0xff
	.zero		1


	//   ....[49]....
        /*0400*/ 	.word	0x00002bd0
        /*0404*/ 	.word	0x000000ff
        /*0408*/ 	.word	0x00000080
        /*040c*/ 	.short	0x0106
        /*040e*/ 	.byte	0x04
	.zero		1


	//   ....[50]....
        /*0410*/ 	.word	0x00002bf0
        /*0414*/ 	.word	0x000000ff
        /*0418*/ 	.word	0x00000080
        /*041c*/ 	.short	0x010a
        /*041e*/ 	.byte	0x04
	.zero		1


	//   ....[51]....
        /*0420*/ 	.word	0x00002c80
        /*0424*/ 	.word	0x000000ff
        /*0428*/ 	.word	0x00000080
        /*042c*/ 	.short	0x0106
        /*042e*/ 	.byte	0x07
	.zero		1


	//   ....[52]....
        /*0430*/ 	.word	0x00002cc0
        /*0434*/ 	.word	0x00000000
        /*0438*/ 	.word	0x00000080
        /*043c*/ 	.short	0x010a
        /*043e*/ 	.byte	0xff
	.zero		1


	//   ....[53]....
        /*0440*/ 	.word	0x000031d0
        /*0444*/ 	.word	0x00000000
        /*0448*/ 	.word	0x00000070
        /*044c*/ 	.short	0x010a
        /*044e*/ 	.byte	0xff
	.zero		1


	//   ....[54]....
        /*0450*/ 	.word	0x000032e0
        /*0454*/ 	.word	0x00000003
        /*0458*/ 	.word	0x00000000
        /*045c*/ 	.short	0x0101
        /*045e*/ 	.byte	0xff
	.zero		1


	//   ....[55]....
        /*0460*/ 	.word	0x000032f0
        /*0464*/ 	.word	0x000000ff
        /*0468*/ 	.word	0x00000000
        /*046c*/ 	.short	0x010a
        /*046e*/ 	.byte	0x04
	.zero		1


	//   ....[56]....
        /*0470*/ 	.word	0x00003370
        /*0474*/ 	.word	0x000000ff
        /*0478*/ 	.word	0x000000b0
        /*047c*/ 	.short	0x010a
        /*047e*/ 	.byte	0x4b
	.zero		1


	//   ....[57]....
        /*0480*/ 	.word	0x00003450
        /*0484*/ 	.word	0x000000ff
        /*0488*/ 	.word	0x00000000
        /*048c*/ 	.short	0x010a
        /*048e*/ 	.byte	0x05
	.zero		1


	//   ....[58]....
        /*0490*/ 	.word	0x000035a0
        /*0494*/ 	.word	0x000000ff
        /*0498*/ 	.word	0x00000000
        /*049c*/ 	.short	0x010a
        /*049e*/ 	.byte	0x07
	.zero		1


	//   ....[59]....
        /*04a0*/ 	.word	0x00003cd0
        /*04a4*/ 	.word	0x000000ff
        /*04a8*/ 	.word	0x00000000
        /*04ac*/ 	.short	0x010a
        /*04ae*/ 	.byte	0x04
	.zero		1


	//   ....[60]....
        /*04b0*/ 	.word	0x00003d60
        /*04b4*/ 	.word	0x000000ff
        /*04b8*/ 	.word	0x00000000
        /*04bc*/ 	.short	0x010a
        /*04be*/ 	.byte	0x05
	.zero		1


	//   ....[61]....
        /*04c0*/ 	.word	0x00003df0
        /*04c4*/ 	.word	0x000000ff
        /*04c8*/ 	.word	0x00000000
        /*04cc*/ 	.short	0x010a
        /*04ce*/ 	.byte	0x05
	.zero		1


	//   ....[62]....
        /*04d0*/ 	.word	0x00003e80
        /*04d4*/ 	.word	0x000000ff
        /*04d8*/ 	.word	0x00000000
        /*04dc*/ 	.short	0x010a
        /*04de*/ 	.byte	0x04
	.zero		1


	//   ....[63]....
        /*04e0*/ 	.word	0x000042d0
        /*04e4*/ 	.word	0x00000000
        /*04e8*/ 	.word	0x00000070
        /*04ec*/ 	.short	0x010a
        /*04ee*/ 	.byte	0xff
	.zero		1


	//   ....[64]....
        /*04f0*/ 	.word	0x00004390
        /*04f4*/ 	.word	0x00000000
        /*04f8*/ 	.word	0x00000000
        /*04fc*/ 	.short	0x0101
        /*04fe*/ 	.byte	0xff
	.zero		1


	//   ....[65]....
        /*0500*/ 	.word	0x000046b0
        /*0504*/ 	.word	0x000000ff
        /*0508*/ 	.word	0x00000068
        /*050c*/ 	.short	0x010a
        /*050e*/ 	.byte	0x0d
	.zero		1


	//   ....[66]....
        /*0510*/ 	.word	0x000048d0
        /*0514*/ 	.word	0x000000ff
        /*0518*/ 	.word	0x00000048
        /*051c*/ 	.short	0x010a
        /*051e*/ 	.byte	0x04
	.zero		1


	//   ....[67]....
        /*0520*/ 	.word	0x00004ae0
        /*0524*/ 	.word	0x000000ff
        /*0528*/ 	.word	0x00000030
        /*052c*/ 	.short	0x010b
        /*052e*/ 	.byte	0x04
	.zero		1


	//   ....[68]....
        /*0530*/ 	.word	0x00004b60
        /*0534*/ 	.word	0x000000ff
        /*0538*/ 	.word	0x00000000
        /*053c*/ 	.short	0x0101
        /*053e*/ 	.byte	0x0e
	.zero		1


	//   ....[69]....
        /*0540*/ 	.word	0x00004b90
        /*0544*/ 	.word	0x000000ff
        /*0548*/ 	.word	0x00000048
        /*054c*/ 	.short	0x010a
        /*054e*/ 	.byte	0x06
	.zero		1


	//   ....[70]....
        /*0550*/ 	.word	0x00004da0
        /*0554*/ 	.word	0x000000ff
        /*0558*/ 	.word	0x00000030
        /*055c*/ 	.short	0x010b
        /*055e*/ 	.byte	0x06
	.zero		1


	//   ....[71]....
        /*0560*/ 	.word	0x00004db0
        /*0564*/ 	.word	0x000000ff
        /*0568*/ 	.word	0x00000000
        /*056c*/ 	.short	0x0101
        /*056e*/ 	.byte	0x04
	.zero		1


	//   ....[72]....
        /*0570*/ 	.word	0x00004e60
        /*0574*/ 	.word	0x000000ff
        /*0578*/ 	.word	0x00000000
        /*057c*/ 	.short	0x010a
        /*057e*/ 	.byte	0x04
	.zero		1


	//   ....[73]....
        /*0580*/ 	.word	0x00004ef0
        /*0584*/ 	.word	0x000000ff
        /*0588*/ 	.word	0x00000000
        /*058c*/ 	.short	0x010a
        /*058e*/ 	.byte	0x05
	.zero		1


	//   ....[74]....
        /*0590*/ 	.word	0x00004f90
        /*0594*/ 	.word	0x00000000
        /*0598*/ 	.word	0x00000000
        /*059c*/ 	.short	0x010a
        /*059e*/ 	.byte	0xff
	.zero		1


	//   ....[75]....
        /*05a0*/ 	.word	0x00005310
        /*05a4*/ 	.word	0x00000000
        /*05a8*/ 	.word	0x00000070
        /*05ac*/ 	.short	0x010a
        /*05ae*/ 	.byte	0xff
	.zero		1


	//   ....[76]....
        /*05b0*/ 	.word	0x00005420
        /*05b4*/ 	.word	0x00000000
        /*05b8*/ 	.word	0x00000000
        /*05bc*/ 	.short	0x0101
        /*05be*/ 	.byte	0xff
	.zero		1


	//   ....[77]....
        /*05c0*/ 	.word	0x00005ea0
        /*05c4*/ 	.word	0x00000000
        /*05c8*/ 	.word	0x00000030
        /*05cc*/ 	.short	0x010a
        /*05ce*/ 	.byte	0xff
	.zero		1


	//   ....[78]....
        /*05d0*/ 	.word	0x00005f10
        /*05d4*/ 	.word	0x00000054
        /*05d8*/ 	.word	0x00000090
        /*05dc*/ 	.short	0x010a
        /*05de*/ 	.byte	0xff
	.zero		1


	//   ....[79]....
        /*05e0*/ 	.word	0x00005fa0
        /*05e4*/ 	.word	0x00000000
        /*05e8*/ 	.word	0x00000030
        /*05ec*/ 	.short	0x010a
        /*05ee*/ 	.byte	0xff
	.zero		1


	//   ....[80]....
        /*05f0*/ 	.word	0x000061d0
        /*05f4*/ 	.word	0x00000054
        /*05f8*/ 	.word	0x00000090
        /*05fc*/ 	.short	0x010a
        /*05fe*/ 	.byte	0xff
	.zero		1


	//   ....[81]....
        /*0600*/ 	.word	0x00006a60
        /*0604*/ 	.word	0x00000000
        /*0608*/ 	.word	0x00000000
        /*060c*/ 	.short	0x0101
        /*060e*/ 	.byte	0xff
	.zero		1


	//   ....[82]....
        /*0610*/ 	.word	0x00006a70
        /*0614*/ 	.word	0x00000002
        /*0618*/ 	.word	0x00000030
        /*061c*/ 	.short	0x010a
        /*061e*/ 	.byte	0xff
	.zero		1


	//   ....[83]....
        /*0620*/ 	.word	0x00006b40
        /*0624*/ 	.word	0x00000002
        /*0628*/ 	.word	0x00000030
        /*062c*/ 	.short	0x010a
        /*062e*/ 	.byte	0xff
	.zero		1


	//   ....[84]....
        /*0630*/ 	.word	0x00007160
        /*0634*/ 	.word	0x000000ff
        /*0638*/ 	.word	0x00000000
        /*063c*/ 	.short	0x0101
        /*063e*/ 	.byte	0x04
	.zero		1


	//   ....[85]....
        /*0640*/ 	.word	0x00007520
        /*0644*/ 	.word	0x00000002
        /*0648*/ 	.word	0x00000000
        /*064c*/ 	.short	0x0101
        /*064e*/ 	.byte	0xff
	.zero		1


	//   ....[86]....
        /*0650*/ 	.word	0x00007790
        /*0654*/ 	.word	0x000000ff
        /*0658*/ 	.word	0x00000000
        /*065c*/ 	.short	0x0101
        /*065e*/ 	.byte	0x04
	.zero		1


	//   ....[87]....
        /*0660*/ 	.word	0x000077b0
        /*0664*/ 	.word	0x00000003
        /*0668*/ 	.word	0x000000e0
        /*066c*/ 	.short	0x010a
        /*066e*/ 	.byte	0xff
	.zero		1


	//   ....[88]....
        /*0670*/ 	.word	0x00007810
        /*0674*/ 	.word	0x00000002
        /*0678*/ 	.word	0x00000018
        /*067c*/ 	.short	0x010a
        /*067e*/ 	.byte	0xff
	.zero		1


	//   ....[89]....
        /*0680*/ 	.word	0x00007870
        /*0684*/ 	.word	0x00000002
        /*0688*/ 	.word	0x00000018
        /*068c*/ 	.short	0x010a
        /*068e*/ 	.byte	0xff
	.zero		1


	//   ....[90]....
        /*0690*/ 	.word	0x000078c0
        /*0694*/ 	.word	0x00000002
        /*0698*/ 	.word	0x00000070
        /*069c*/ 	.short	0x010a
        /*069e*/ 	.byte	0xff
	.zero		1


	//   ....[91]....
        /*06a0*/ 	.word	0x00007920
        /*06a4*/ 	.word	0x00000000
        /*06a8*/ 	.word	0x00000000
        /*06ac*/ 	.short	0x010a
        /*06ae*/ 	.byte	0xff
	.zero		1


	//   ....[92]....
        /*06b0*/ 	.word	0x00007980
        /*06b4*/ 	.word	0x00000000
        /*06b8*/ 	.word	0x00000000
        /*06bc*/ 	.short	0x010a
        /*06be*/ 	.byte	0xff
	.zero		1


	//   ....[93]....
        /*06c0*/ 	.word	0x000079d0
        /*06c4*/ 	.word	0x00000000
        /*06c8*/ 	.word	0x000000d0
        /*06cc*/ 	.short	0x010a
        /*06ce*/ 	.byte	0xff
	.zero		1


	//   ....[94]....
        /*06d0*/ 	.word	0x00007a30
        /*06d4*/ 	.word	0x00000000
        /*06d8*/ 	.word	0x00000080
        /*06dc*/ 	.short	0x010a
        /*06de*/ 	.byte	0xff
	.zero		1


	//   ....[95]....
        /*06e0*/ 	.word	0x00007a80
        /*06e4*/ 	.word	0x00000000
        /*06e8*/ 	.word	0x00000070
        /*06ec*/ 	.short	0x010a
        /*06ee*/ 	.byte	0xff
	.zero		1


	//   ....[96]....
        /*06f0*/ 	.word	0x00007ae0
        /*06f4*/ 	.word	0x00000000
        /*06f8*/ 	.word	0x00000080
        /*06fc*/ 	.short	0x010a
        /*06fe*/ 	.byte	0xff
	.zero		1


	//   ....[97]....
        /*0700*/ 	.word	0x00007b30
        /*0704*/ 	.word	0x00000000
        /*0708*/ 	.word	0x00000070
        /*070c*/ 	.short	0x010a
        /*070e*/ 	.byte	0xff
	.zero		1


	//   ....[98]....
        /*0710*/ 	.word	0x00007b90
        /*0714*/ 	.word	0x00000003
        /*0718*/ 	.word	0x000000b0
        /*071c*/ 	.short	0x010a
        /*071e*/ 	.byte	0xff
	.zero		1


	//   ....[99]....
        /*0720*/ 	.word	0x00007bf0
        /*0724*/ 	.word	0x00000000
        /*0728*/ 	.word	0x00000000
        /*072c*/ 	.short	0x010a
        /*072e*/ 	.byte	0xff
	.zero		1


	//   ....[100]....
        /*0730*/ 	.word	0x00007c50
        /*0734*/ 	.word	0x00000000
        /*0738*/ 	.word	0x00000000
        /*073c*/ 	.short	0x010a
        /*073e*/ 	.byte	0xff
	.zero		1


	//   ....[101]....
        /*0740*/ 	.word	0x00007cb0
        /*0744*/ 	.word	0x00000000
        /*0748*/ 	.word	0x00000000
        /*074c*/ 	.short	0x010a
        /*074e*/ 	.byte	0xff
	.zero		1


	//   ....[102]....
        /*0750*/ 	.word	0x00007d10
        /*0754*/ 	.word	0x00000000
        /*0758*/ 	.word	0x00000000
        /*075c*/ 	.short	0x010a
        /*075e*/ 	.byte	0xff
	.zero		1


	//   ....[103]....
        /*0760*/ 	.word	0x00007d70
        /*0764*/ 	.word	0x00000000
        /*0768*/ 	.word	0x00000000
        /*076c*/ 	.short	0x010a
        /*076e*/ 	.byte	0xff
	.zero		1


	//   ....[104]....
        /*0770*/ 	.word	0x00007dc0
        /*0774*/ 	.word	0x00000000
        /*0778*/ 	.word	0x00000070
        /*077c*/ 	.short	0x010a
        /*077e*/ 	.byte	0xff
	.zero		1


	//   ....[105]....
        /*0780*/ 	.word	0x00007e20
        /*0784*/ 	.word	0x00000000
        /*0788*/ 	.word	0x00000068
        /*078c*/ 	.short	0x010a
        /*078e*/ 	.byte	0xff
	.zero		1


	//   ....[106]....
        /*0790*/ 	.word	0x00007e80
        /*0794*/ 	.word	0x00000000
        /*0798*/ 	.word	0x00000048
        /*079c*/ 	.short	0x010a
        /*079e*/ 	.byte	0xff
	.zero		1


	//   ....[107]....
        /*07a0*/ 	.word	0x00007ee0
        /*07a4*/ 	.word	0x00000003
        /*07a8*/ 	.word	0x00000048
        /*07ac*/ 	.short	0x010a
        /*07ae*/ 	.byte	0xff
	.zero		1


	//   ....[108]....
        /*07b0*/ 	.word	0x00007f40
        /*07b4*/ 	.word	0x00000000
        /*07b8*/ 	.word	0x00000000
        /*07bc*/ 	.short	0x010a
        /*07be*/ 	.byte	0xff
	.zero		1


	//   ....[109]....
        /*07c0*/ 	.word	0x00007fa0
        /*07c4*/ 	.word	0x00000000
        /*07c8*/ 	.word	0x00000000
        /*07cc*/ 	.short	0x010a
        /*07ce*/ 	.byte	0xff
	.zero		1


	//   ....[110]....
        /*07d0*/ 	.word	0x00007ff0
        /*07d4*/ 	.word	0x00000000
        /*07d8*/ 	.word	0x00000070
        /*07dc*/ 	.short	0x010a
        /*07de*/ 	.byte	0xff
	.zero		1


	//   ....[111]....
        /*07e0*/ 	.word	0x00008040
        /*07e4*/ 	.word	0x00000000
        /*07e8*/ 	.word	0x00000030
        /*07ec*/ 	.short	0x010a
        /*07ee*/ 	.byte	0xff
	.zero		1


	//   ....[112]....
        /*07f0*/ 	.word	0x00008090
        /*07f4*/ 	.word	0x00000054
        /*07f8*/ 	.word	0x00000090
        /*07fc*/ 	.short	0x010a
        /*07fe*/ 	.byte	0xff
	.zero		1


	//   ....[113]....
        /*0800*/ 	.word	0x000080e0
        /*0804*/ 	.word	0x00000002
        /*0808*/ 	.word	0x00000030
        /*080c*/ 	.short	0x010a
        /*080e*/ 	.byte	0xff
	.zero		1


	//----- nvinfo : EIATTR_NUM_MBARRIERS
	.align		4
.L_47:
        /*0810*/ 	.byte	0x03, 0x38
        /*0812*/ 	.short	0x001e


	//----- nvinfo : EIATTR_EXIT_INSTR_OFFSETS
	.align		4
        /*0814*/ 	.byte	0x04, 0x1c
        /*0816*/ 	.short	(.L_49 - .L_48)


	//   ....[0]....
.L_48:
        /*0818*/ 	.word	0x000027a0


	//   ....[1]....
        /*081c*/ 	.word	0x00002c90


	//   ....[2]....
        /*0820*/ 	.word	0x00002cf0


	//   ....[3]....
        /*0824*/ 	.word	0x000040f0


	//   ....[4]....
        /*0828*/ 	.word	0x00004fc0


	//   ....[5]....
        /*082c*/ 	.word	0x00005000


	//   ....[6]....
        /*0830*/ 	.word	0x00007680


	//   ....[7]....
        /*0834*/ 	.word	0x00007700


	//   ....[8]....
        /*0838*/ 	.word	0x00007730


	//   ....[9]....
        /*083c*/ 	.word	0x000077a0


	//----- nvinfo : EIATTR_MAX_THREADS
	.align		4
.L_49:
        /*0840*/ 	.byte	0x04, 0x05
        /*0842*/ 	.short	(.L_51 - .L_50)
.L_50:
        /*0844*/ 	.word	0x00000100
        /*0848*/ 	.word	0x00000001
        /*084c*/ 	.word	0x00000001


	//----- nvinfo : EIATTR_CRS_STACK_SIZE
	.align		4
.L_51:
        /*0850*/ 	.byte	0x04, 0x1e
        /*0852*/ 	.short	(.L_53 - .L_52)
.L_52:
        /*0854*/ 	.word	0x00000000


	//----- nvinfo : EIATTR_CBANK_PARAM_SIZE
	.align		4
.L_53:
        /*0858*/ 	.byte	0x03, 0x19
        /*085a*/ 	.short	0x0800


	//----- nvinfo : EIATTR_PARAM_CBANK
	.align		4
        /*085c*/ 	.byte	0x04, 0x0a
        /*085e*/ 	.short	(.L_55 - .L_54)
	.align		4
.L_54:
        /*0860*/ 	.word	index@(.nv.constant0._ZN7cutlass13device_kernelINS_4gemm6kernel13GemmUniversalIN4cute5tupleIJiiiiEEENS1_10collective13CollectiveMmaINS1_35MainloopSm100TmaUmmaWarpSpecializedILi3ELi2ELi4ENS5_IJNS4_1CILi1EEESB_SB_EEEEENS5_IJNSA_ILi64EEESE_NSA_ILi128EEEEEENS_10tfloat32_tENS5_IJSB_llEEESH_NS5_IJlSB_lEEENS4_8TiledMMAINS4_8MMA_AtomIJNS4_17SM100_MMA_TF32_SSISH_SH_fLi64ELi64ELNS4_4UMMA5MajorE1ELSO_0ELNSN_7ScaleInE0ELSP_0EEEEEENS4_6LayoutISC_NS5_IJNSA_ILi0EEEST_ST_EEEEENS5_IJNS4_10UnderscoreESW_SW_EEEEENS4_13SM90_TMA_LOADENS4_14ComposedLayoutINS4_7SwizzleILi2ELi5ELi2EEENS4_18smem_ptr_flag_bitsILi32EEENSS_INS5_IJNSA_ILi32EEENSA_ILi4EEEEEENS5_IJSB_S15_EEEEEEEvNS4_8identityESZ_NS10_INS11_ILi3ELi4ELi3EEES14_NSS_INS5_IJNSA_ILi8EEES15_EEENS5_IJS15_SB_EEEEEEEvS1B_EENS_8epilogue10collective18CollectiveEpilogueINS1J_23Sm100TmaWarpSpecializedILi3ELi2ELi16ELb1ELb0EEEJSG_NS5_IJNSS_ISE_SB_EENSS_IS15_SB_EEEEESH_SJ_SH_SJ_NS1J_6fusion15FusionCallbacksIS1N_NS1R_17LinearCombinationISH_fSH_fLNS_15FloatRoundStyleE2EEESG_S1Q_JEEENS4_5SM1004TMEM4LOAD26SM100_TMEM_LOAD_16dp128b8xESZ_S1H_NS4_17SM75_U32x4_LDSM_NENS4_14SM90_TMA_STOREES1H_NS4_17SM90_U32x4_STSM_NENS4_39AutoVectorizingCopyWithAssumedAlignmentILi128EEEEEEvvEEEEvNT_6ParamsE)
        /*0864*/ 	.short	0x0380
        /*0866*/ 	.short	0x0800


	//----- nvinfo : EIATTR_SW_WAR
	.align		4
.L_55:
        /*0868*/ 	.byte	0x04, 0x36
        /*086a*/ 	.short	(.L_57 - .L_56)
.L_56:
        /*086c*/ 	.word	0x00000008
.L_57:


//--------------------- .nv.callgraph             --------------------------
	.section	.nv.callgraph,"",@"SHT_CUDA_CALLGRAPH"
	.align	4
	.sectionentsize	8
	.align		4
        /*0000*/ 	.word	0x00000000
	.align		4
        /*0004*/ 	.word	0xffffffff
	.align		4
        /*0008*/ 	.word	index@(_ZN7cutlass13device_kernelINS_4gemm6kernel13GemmUniversalIN4cute5tupleIJiiiiEEENS1_10collective13CollectiveMmaINS1_35MainloopSm100TmaUmmaWarpSpecializedILi3ELi2ELi4ENS5_IJNS4_1CILi1EEESB_SB_EEEEENS5_IJNSA_ILi64EEESE_NSA_ILi128EEEEEENS_10tfloat32_tENS5_IJSB_llEEESH_NS5_IJlSB_lEEENS4_8TiledMMAINS4_8MMA_AtomIJNS4_17SM100_MMA_TF32_SSISH_SH_fLi64ELi64ELNS4_4UMMA5MajorE1ELSO_0ELNSN_7ScaleInE0ELSP_0EEEEEENS4_6LayoutISC_NS5_IJNSA_ILi0EEEST_ST_EEEEENS5_IJNS4_10UnderscoreESW_SW_EEEEENS4_13SM90_TMA_LOADENS4_14ComposedLayoutINS4_7SwizzleILi2ELi5ELi2EEENS4_18smem_ptr_flag_bitsILi32EEENSS_INS5_IJNSA_ILi32EEENSA_ILi4EEEEEENS5_IJSB_S15_EEEEEEEvNS4_8identityESZ_NS10_INS11_ILi3ELi4ELi3EEES14_NSS_INS5_IJNSA_ILi8EEES15_EEENS5_IJS15_SB_EEEEEEEvS1B_EENS_8epilogue10collective18CollectiveEpilogueINS1J_23Sm100TmaWarpSpecializedILi3ELi2ELi16ELb1ELb0EEEJSG_NS5_IJNSS_ISE_SB_EENSS_IS15_SB_EEEEESH_SJ_SH_SJ_NS1J_6fusion15FusionCallbacksIS1N_NS1R_17LinearCombinationISH_fSH_fLNS_15FloatRoundStyleE2EEESG_S1Q_JEEENS4_5SM1004TMEM4LOAD26SM100_TMEM_LOAD_16dp128b8xESZ_S1H_NS4_17SM75_U32x4_LDSM_NENS4_14SM90_TMA_STOREES1H_NS4_17SM90_U32x4_STSM_NENS4_39AutoVectorizingCopyWithAssumedAlignmentILi128EEEEEEvvEEEEvNT_6ParamsE)
	.align		4
        /*000c*/ 	.word	index@(__assertfail)
	.align		4
        /*0010*/ 	.word	0x00000000
	.align		4
        /*0014*/ 	.word	0xfffffffe
	.align		4
        /*0018*/ 	.word	0x00000000
	.align		4
        /*001c*/ 	.word	0xfffffffd
	.align		4
        /*0020*/ 	.word	0x00000000
	.align		4
        /*0024*/ 	.word	0xfffffffc


//--------------------- .nv.constant4             --------------------------
	.section	.nv.constant4,"a",@progbits
	.align	8
	.align		8
.nv.constant4:
        /*0000*/ 	.dword	__assertfail
	.align		8
        /*0008*/ 	.dword	__unnamed_1
	.align		8
        /*0010*/ 	.dword	__unnamed_2
	.align		8
        /*0018*/ 	.dword	_ZN40_INTERNAL_f7abb201_4_k_cu_6942cb7d_323864cuda3std3__45__cpo5beginE
	.align		8
        /*0020*/ 	.dword	_ZN40_INTERNAL_f7abb201_4_k_cu_6942cb7d_323864cuda3std3__45__cpo3endE
	.align		8
        /*0028*/ 	.dword	_ZN40_INTERNAL_f7abb201_4_k_cu_6942cb7d_323864cuda3std3__45__cpo6cbeginE
	.align		8
        /*0030*/ 	.dword	_ZN40_INTERNAL_f7abb201_4_k_cu_6942cb7d_323864cuda3std3__45__cpo4cendE
	.align		8
        /*0038*/ 	.dword	_ZN40_INTERNAL_f7abb201_4_k_cu_6942cb7d_323864cuda3std3__442_GLOBAL__N__f7abb201_4_k_cu_6942cb7d_323866ignoreE
	.align		8
        /*0040*/ 	.dword	_ZN40_INTERNAL_f7abb201_4_k_cu_6942cb7d_323864cuda3std3__419piecewise_constructE
	.align		8
        /*0048*/ 	.dword	_ZN40_INTERNAL_f7abb201_4_k_cu_6942cb7d_323864cuda3std3__48in_placeE
	.align		8
        /*0050*/ 	.dword	_ZN40_INTERNAL_f7abb201_4_k_cu_6942cb7d_323864cuda3std6ranges3__45__cpo4swapE
	.align		8
        /*0058*/ 	.dword	_ZN40_INTERNAL_f7abb201_4_k_cu_6942cb7d_323864cuda3std6ranges3__45__cpo9iter_moveE
	.align		8
        /*0060*/ 	.dword	_ZN40_INTERNAL_f7abb201_4_k_cu_6942cb7d_323864cute7productE
	.align		8
        /*0068*/ 	.dword	_ZN40_INTERNAL_f7abb201_4_k_cu_6942cb7d_323864cute1_E
	.align		8
        /*0070*/ 	.dword	$str$25
	.align		8
        /*0078*/ 	.dword	$str$26
	.align		8
        /*0080*/ 	.dword	$str$27
	.align		8
        /*0088*/ 	.dword	$str$28


//--------------------- .text._ZN7cutlass13device_kernelINS_4gemm6kernel13GemmUniversalIN4cute5tupleIJiiiiEEENS1_10collective13CollectiveMmaINS1_35MainloopSm100TmaUmmaWarpSpecializedILi3ELi2ELi4ENS5_IJNS4_1CILi1EEESB_SB_EEEEENS5_IJNSA_ILi64EEESE_NSA_ILi128EEEEEENS_10tfloat32_tENS5_IJSB_llEEESH_NS5_IJlSB_lEEENS4_8TiledMMAINS4_8MMA_AtomIJNS4_17SM100_MMA_TF32_SSISH_SH_fLi64ELi64ELNS4_4UMMA5MajorE1ELSO_0ELNSN_7ScaleInE0ELSP_0EEEEEENS4_6LayoutISC_NS5_IJNSA_ILi0EEEST_ST_EEEEENS5_IJNS4_10UnderscoreESW_SW_EEEEENS4_13SM90_TMA_LOADENS4_14ComposedLayoutINS4_7SwizzleILi2ELi5ELi2EEENS4_18smem_ptr_flag_bitsILi32EEENSS_INS5_IJNSA_ILi32EEENSA_ILi4EEEEEENS5_IJSB_S15_EEEEEEEvNS4_8identityESZ_NS10_INS11_ILi3ELi4ELi3EEES14_NSS_INS5_IJNSA_ILi8EEES15_EEENS5_IJS15_SB_EEEEEEEvS1B_EENS_8epilogue10collective18CollectiveEpilogueINS1J_23Sm100TmaWarpSpecializedILi3ELi2ELi16ELb1ELb0EEEJSG_NS5_IJNSS_ISE_SB_EENSS_IS15_SB_EEEEESH_SJ_SH_SJ_NS1J_6fusion15FusionCallbacksIS1N_NS1R_17LinearCombinationISH_fSH_fLNS_15FloatRoundStyleE2EEESG_S1Q_JEEENS4_5SM1004TMEM4LOAD26SM100_TMEM_LOAD_16dp128b8xESZ_S1H_NS4_17SM75_U32x4_LDSM_NENS4_14SM90_TMA_STOREES1H_NS4_17SM90_U32x4_STSM_NENS4_39AutoVectorizingCopyWithAssumedAlignmentILi128EEEEEEvvEEEEvNT_6ParamsE --------------------------
	.section	.text._ZN7cutlass13device_kernelINS_4gemm6kernel13GemmUniversalIN4cute5tupleIJiiiiEEENS1_10collective13CollectiveMmaINS1_35MainloopSm100TmaUmmaWarpSpecializedILi3ELi2ELi4ENS5_IJNS4_1CILi1EEESB_SB_EEEEENS5_IJNSA_ILi64EEESE_NSA_ILi128EEEEEENS_10tfloat32_tENS5_IJSB_llEEESH_NS5_IJlSB_lEEENS4_8TiledMMAINS4_8MMA_AtomIJNS4_17SM100_MMA_TF32_SSISH_SH_fLi64ELi64ELNS4_4UMMA5MajorE1ELSO_0ELNSN_7ScaleInE0ELSP_0EEEEEENS4_6LayoutISC_NS5_IJNSA_ILi0EEEST_ST_EEEEENS5_IJNS4_10UnderscoreESW_SW_EEEEENS4_13SM90_TMA_LOADENS4_14ComposedLayoutINS4_7SwizzleILi2ELi5ELi2EEENS4_18smem_ptr_flag_bitsILi32EEENSS_INS5_IJNSA_ILi32EEENSA_ILi4EEEEEENS5_IJSB_S15_EEEEEEEvNS4_8identityESZ_NS10_INS11_ILi3ELi4ELi3EEES14_NSS_INS5_IJNSA_ILi8EEES15_EEENS5_IJS15_SB_EEEEEEEvS1B_EENS_8epilogue10collective18CollectiveEpilogueINS1J_23Sm100TmaWarpSpecializedILi3ELi2ELi16ELb1ELb0EEEJSG_NS5_IJNSS_ISE_SB_EENSS_IS15_SB_EEEEESH_SJ_SH_SJ_NS1J_6fusion15FusionCallbacksIS1N_NS1R_17LinearCombinationISH_fSH_fLNS_15FloatRoundStyleE2EEESG_S1Q_JEEENS4_5SM1004TMEM4LOAD26SM100_TMEM_LOAD_16dp128b8xESZ_S1H_NS4_17SM75_U32x4_LDSM_NENS4_14SM90_TMA_STOREES1H_NS4_17SM90_U32x4_STSM_NENS4_39AutoVectorizingCopyWithAssumedAlignmentILi128EEEEEEvvEEEEvNT_6ParamsE,"ax",@progbits
	.align	128
.text._ZN7cutlass13device_kernelINS_4gemm6kernel13GemmUniversalIN4cute5tupleIJiiiiEEENS1_10collective13CollectiveMmaINS1_35MainloopSm100TmaUmmaWarpSpecializedILi3ELi2ELi4ENS5_IJNS4_1CILi1EEESB_SB_EEEEENS5_IJNSA_ILi64EEESE_NSA_ILi128EEEEEENS_10tfloat32_tENS5_IJSB_llEEESH_NS5_IJlSB_lEEENS4_8TiledMMAINS4_8MMA_AtomIJNS4_17SM100_MMA_TF32_SSISH_SH_fLi64ELi64ELNS4_4UMMA5MajorE1ELSO_0ELNSN_7ScaleInE0ELSP_0EEEEEENS4_6LayoutISC_NS5_IJNSA_ILi0EEEST_ST_EEEEENS5_IJNS4_10UnderscoreESW_SW_EEEEENS4_13SM90_TMA_LOADENS4_14ComposedLayoutINS4_7SwizzleILi2ELi5ELi2EEENS4_18smem_ptr_flag_bitsILi32EEENSS_INS5_IJNSA_ILi32EEENSA_ILi4EEEEEENS5_IJSB_S15_EEEEEEEvNS4_8identityESZ_NS10_INS11_ILi3ELi4ELi3EEES14_NSS_INS5_IJNSA_ILi8EEES15_EEENS5_IJS15_SB_EEEEEEEvS1B_EENS_8epilogue10collective18CollectiveEpilogueINS1J_23Sm100TmaWarpSpecializedILi3ELi2ELi16ELb1ELb0EEEJSG_NS5_IJNSS_ISE_SB_EENSS_IS15_SB_EEEEESH_SJ_SH_SJ_NS1J_6fusion15FusionCallbacksIS1N_NS1R_17LinearCombinationISH_fSH_fLNS_15FloatRoundStyleE2EEESG_S1Q_JEEENS4_5SM1004TMEM4LOAD26SM100_TMEM_LOAD_16dp128b8xESZ_S1H_NS4_17SM75_U32x4_LDSM_NENS4_14SM90_TMA_STOREES1H_NS4_17SM90_U32x4_STSM_NENS4_39AutoVectorizingCopyWithAssumedAlignmentILi128EEEEEEvvEEEEvNT_6ParamsE:
        .type           _ZN7cutlass13device_kernelINS_4gemm6kernel13GemmUniversalIN4cute5tupleIJiiiiEEENS1_10collective13CollectiveMmaINS1_35MainloopSm100TmaUmmaWarpSpecializedILi3ELi2ELi4ENS5_IJNS4_1CILi1EEESB_SB_EEEEENS5_IJNSA_ILi64EEESE_NSA_ILi128EEEEEENS_10tfloat32_tENS5_IJSB_llEEESH_NS5_IJlSB_lEEENS4_8TiledMMAINS4_8MMA_AtomIJNS4_17SM100_MMA_TF32_SSISH_SH_fLi64ELi64ELNS4_4UMMA5MajorE1ELSO_0ELNSN_7ScaleInE0ELSP_0EEEEEENS4_6LayoutISC_NS5_IJNSA_ILi0EEEST_ST_EEEEENS5_IJNS4_10UnderscoreESW_SW_EEEEENS4_13SM90_TMA_LOADENS4_14ComposedLayoutINS4_7SwizzleILi2ELi5ELi2EEENS4_18smem_ptr_flag_bitsILi32EEENSS_INS5_IJNSA_ILi32EEENSA_ILi4EEEEEENS5_IJSB_S15_EEEEEEEvNS4_8identityESZ_NS10_INS11_ILi3ELi4ELi3EEES14_NSS_INS5_IJNSA_ILi8EEES15_EEENS5_IJS15_SB_EEEEEEEvS1B_EENS_8epilogue10collective18CollectiveEpilogueINS1J_23Sm100TmaWarpSpecializedILi3ELi2ELi16ELb1ELb0EEEJSG_NS5_IJNSS_ISE_SB_EENSS_IS15_SB_EEEEESH_SJ_SH_SJ_NS1J_6fusion15FusionCallbacksIS1N_NS1R_17LinearCombinationISH_fSH_fLNS_15FloatRoundStyleE2EEESG_S1Q_JEEENS4_5SM1004TMEM4LOAD26SM100_TMEM_LOAD_16dp128b8xESZ_S1H_NS4_17SM75_U32x4_LDSM_NENS4_14SM90_TMA_STOREES1H_NS4_17SM90_U32x4_STSM_NENS4_39AutoVectorizingCopyWithAssumedAlignmentILi128EEEEEEvvEEEEvNT_6ParamsE,@function
        .size           _ZN7cutlass13device_kernelINS_4gemm6kernel13GemmUniversalIN4cute5tupleIJiiiiEEENS1_10collective13CollectiveMmaINS1_35MainloopSm100TmaUmmaWarpSpecializedILi3ELi2ELi4ENS5_IJNS4_1CILi1EEESB_SB_EEEEENS5_IJNSA_ILi64EEESE_NSA_ILi128EEEEEENS_10tfloat32_tENS5_IJSB_llEEESH_NS5_IJlSB_lEEENS4_8TiledMMAINS4_8MMA_AtomIJNS4_17SM100_MMA_TF32_SSISH_SH_fLi64ELi64ELNS4_4UMMA5MajorE1ELSO_0ELNSN_7ScaleInE0ELSP_0EEEEEENS4_6LayoutISC_NS5_IJNSA_ILi0EEEST_ST_EEEEENS5_IJNS4_10UnderscoreESW_SW_EEEEENS4_13SM90_TMA_LOADENS4_14ComposedLayoutINS4_7SwizzleILi2ELi5ELi2EEENS4_18smem_ptr_flag_bitsILi32EEENSS_INS5_IJNSA_ILi32EEENSA_ILi4EEEEEENS5_IJSB_S15_EEEEEEEvNS4_8identityESZ_NS10_INS11_ILi3ELi4ELi3EEES14_NSS_INS5_IJNSA_ILi8EEES15_EEENS5_IJS15_SB_EEEEEEEvS1B_EENS_8epilogue10collective18CollectiveEpilogueINS1J_23Sm100TmaWarpSpecializedILi3ELi2ELi16ELb1ELb0EEEJSG_NS5_IJNSS_ISE_SB_EENSS_IS15_SB_EEEEESH_SJ_SH_SJ_NS1J_6fusion15FusionCallbacksIS1N_NS1R_17LinearCombinationISH_fSH_fLNS_15FloatRoundStyleE2EEESG_S1Q_JEEENS4_5SM1004TMEM4LOAD26SM100_TMEM_LOAD_16dp128b8xESZ_S1H_NS4_17SM75_U32x4_LDSM_NENS4_14SM90_TMA_STOREES1H_NS4_17SM90_U32x4_STSM_NENS4_39AutoVectorizingCopyWithAssumedAlignmentILi128EEEEEEvvEEEEvNT_6ParamsE,(.L_x_155 - _ZN7cutlass13device_kernelINS_4gemm6kernel13GemmUniversalIN4cute5tupleIJiiiiEEENS1_10collective13CollectiveMmaINS1_35MainloopSm100TmaUmmaWarpSpecializedILi3ELi2ELi4ENS5_IJNS4_1CILi1EEESB_SB_EEEEENS5_IJNSA_ILi64EEESE_NSA_ILi128EEEEEENS_10tfloat32_tENS5_IJSB_llEEESH_NS5_IJlSB_lEEENS4_8TiledMMAINS4_8MMA_AtomIJNS4_17SM100_MMA_TF32_SSISH_SH_fLi64ELi64ELNS4_4UMMA5MajorE1ELSO_0ELNSN_7ScaleInE0ELSP_0EEEEEENS4_6LayoutISC_NS5_IJNSA_ILi0EEEST_ST_EEEEENS5_IJNS4_10UnderscoreESW_SW_EEEEENS4_13SM90_TMA_LOADENS4_14ComposedLayoutINS4_7SwizzleILi2ELi5ELi2EEENS4_18smem_ptr_flag_bitsILi32EEENSS_INS5_IJNSA_ILi32EEENSA_ILi4EEEEEENS5_IJSB_S15_EEEEEEEvNS4_8identityESZ_NS10_INS11_ILi3ELi4ELi3EEES14_NSS_INS5_IJNSA_ILi8EEES15_EEENS5_IJS15_SB_EEEEEEEvS1B_EENS_8epilogue10collective18CollectiveEpilogueINS1J_23Sm100TmaWarpSpecializedILi3ELi2ELi16ELb1ELb0EEEJSG_NS5_IJNSS_ISE_SB_EENSS_IS15_SB_EEEEESH_SJ_SH_SJ_NS1J_6fusion15FusionCallbacksIS1N_NS1R_17LinearCombinationISH_fSH_fLNS_15FloatRoundStyleE2EEESG_S1Q_JEEENS4_5SM1004TMEM4LOAD26SM100_TMEM_LOAD_16dp128b8xESZ_S1H_NS4_17SM75_U32x4_LDSM_NENS4_14SM90_TMA_STOREES1H_NS4_17SM90_U32x4_STSM_NENS4_39AutoVectorizingCopyWithAssumedAlignmentILi128EEEEEEvvEEEEvNT_6ParamsE)
        .other          _ZN7cutlass13device_kernelINS_4gemm6kernel13GemmUniversalIN4cute5tupleIJiiiiEEENS1_10collective13CollectiveMmaINS1_35MainloopSm100TmaUmmaWarpSpecializedILi3ELi2ELi4ENS5_IJNS4_1CILi1EEESB_SB_EEEEENS5_IJNSA_ILi64EEESE_NSA_ILi128EEEEEENS_10tfloat32_tENS5_IJSB_llEEESH_NS5_IJlSB_lEEENS4_8TiledMMAINS4_8MMA_AtomIJNS4_17SM100_MMA_TF32_SSISH_SH_fLi64ELi64ELNS4_4UMMA5MajorE1ELSO_0ELNSN_7ScaleInE0ELSP_0EEEEEENS4_6LayoutISC_NS5_IJNSA_ILi0EEEST_ST_EEEEENS5_IJNS4_10UnderscoreESW_SW_EEEEENS4_13SM90_TMA_LOADENS4_14ComposedLayoutINS4_7SwizzleILi2ELi5ELi2EEENS4_18smem_ptr_flag_bitsILi32EEENSS_INS5_IJNSA_ILi32EEENSA_ILi4EEEEEENS5_IJSB_S15_EEEEEEEvNS4_8identityESZ_NS10_INS11_ILi3ELi4ELi3EEES14_NSS_INS5_IJNSA_ILi8EEES15_EEENS5_IJS15_SB_EEEEEEEvS1B_EENS_8epilogue10collective18CollectiveEpilogueINS1J_23Sm100TmaWarpSpecializedILi3ELi2ELi16ELb1ELb0EEEJSG_NS5_IJNSS_ISE_SB_EENSS_IS15_SB_EEEEESH_SJ_SH_SJ_NS1J_6fusion15FusionCallbacksIS1N_NS1R_17LinearCombinationISH_fSH_fLNS_15FloatRoundStyleE2EEESG_S1Q_JEEENS4_5SM1004TMEM4LOAD26SM100_TMEM_LOAD_16dp128b8xESZ_S1H_NS4_17SM75_U32x4_LDSM_NENS4_14SM90_TMA_STOREES1H_NS4_17SM90_U32x4_STSM_NENS4_39AutoVectorizingCopyWithAssumedAlignmentILi128EEEEEEvvEEEEvNT_6ParamsE,@"STO_CUDA_ENTRY STV_DEFAULT"
_ZN7cutlass13device_kernelINS_4gemm6kernel13GemmUniversalIN4cute5tupleIJiiiiEEENS1_10collective13CollectiveMmaINS1_35MainloopSm100TmaUmmaWarpSpecializedILi3ELi2ELi4ENS5_IJNS4_1CILi1EEESB_SB_EEEEENS5_IJNSA_ILi64EEESE_NSA_ILi128EEEEEENS_10tfloat32_tENS5_IJSB_llEEESH_NS5_IJlSB_lEEENS4_8TiledMMAINS4_8MMA_AtomIJNS4_17SM100_MMA_TF32_SSISH_SH_fLi64ELi64ELNS4_4UMMA5MajorE1ELSO_0ELNSN_7ScaleInE0ELSP_0EEEEEENS4_6LayoutISC_NS5_IJNSA_ILi0EEEST_ST_EEEEENS5_IJNS4_10UnderscoreESW_SW_EEEEENS4_13SM90_TMA_LOADENS4_14ComposedLayoutINS4_7SwizzleILi2ELi5ELi2EEENS4_18smem_ptr_flag_bitsILi32EEENSS_INS5_IJNSA_ILi32EEENSA_ILi4EEEEEENS5_IJSB_S15_EEEEEEEvNS4_8identityESZ_NS10_INS11_ILi3ELi4ELi3EEES14_NSS_INS5_IJNSA_ILi8EEES15_EEENS5_IJS15_SB_EEEEEEEvS1B_EENS_8epilogue10collective18CollectiveEpilogueINS1J_23Sm100TmaWarpSpecializedILi3ELi2ELi16ELb1ELb0EEEJSG_NS5_IJNSS_ISE_SB_EENSS_IS15_SB_EEEEESH_SJ_SH_SJ_NS1J_6fusion15FusionCallbacksIS1N_NS1R_17LinearCombinationISH_fSH_fLNS_15FloatRoundStyleE2EEESG_S1Q_JEEENS4_5SM1004TMEM4LOAD26SM100_TMEM_LOAD_16dp128b8xESZ_S1H_NS4_17SM75_U32x4_LDSM_NENS4_14SM90_TMA_STOREES1H_NS4_17SM90_U32x4_STSM_NENS4_39AutoVectorizingCopyWithAssumedAlignmentILi128EEEEEEvvEEEEvNT_6ParamsE:
[----:B------:R-:W1:Y:S01]  /*0000*/  LDC R1, c[0x0][0x37c] ;  /* 0x0000df00ff017b82 */ /* 0x000e620000000800 */
[----:B------:R-:W2:Y:S01]  /*0010*/  S2R R79, SR_TID.X ;  /* 0x00000000004f7919 */ /* 0x000ea20000002100 */
[----:B------:R-:W3:Y:S01]  /*0020*/  LDCU.64 UR8, c[0x0][0x890] ;  /* 0x00011200ff0877ac */ /* 0x000ee20008000a00 */
[----:B------:R-:W-:Y:S02]  /*0030*/  PRMT R67, RZ, 0x7610, R67 ;  /* 0x00007610ff437816 */ /* 0x000fe40000000043 */
[----:B------:R-:W-:Y:S01]  /*0040*/  ELECT P5, URZ, PT ;  /* 0x0000000000ff782f */ /* 0x000fe200038a0000 */
[----:B------:R-:W4:Y:S01]  /*0050*/  LDCU.64 UR58, c[0x0][0x358] ;  /* 0x00006b00ff3a77ac */ /* 0x000f220008000a00 */
[----:B---3--:R-:W-:-:S04]  /*0060*/  UISETP.NE.U32.AND UP0, UPT, UR8, URZ, UPT ;  /* 0x000000ff0800728c */ /* 0x008fc8000bf05070 */
[----:B------:R-:W-:Y:S01]  /*0070*/  UISETP.NE.AND.EX UP0, UPT, UR9, URZ, UPT, UP0 ;  /* 0x000000ff0900728c */ /* 0x000fe2000bf05300 */
[----:B--2---:R-:W-:-:S05]  /*0080*/  SHF.R.U32.HI R73, RZ, 0x5, R79 ;  /* 0x00000005ff497819 */ /* 0x004fca000001164f */
[----:B------:R-:W2:Y:S02]  /*0090*/  SHFL.IDX PT, R0, R73, RZ, 0x1f ;  /* 0x00001fff49007589 */ /* 0x000ea400000e0000 */
[----:B--2---:R-:W-:Y:S01]  /*00a0*/  R2UR UR10, R0 ;  /* 0x00000000000a72ca */ /* 0x004fe200000e0000 */
[----:B-1--4-:R-:W-:-:S14]  /*00b0*/  BRA.U UP0, `(.L_x_0) ;  /* 0x00000001002c7547 */ /* 0x012fdc000b800000 */
[----:B------:R-:W1:Y:S02]  /*00c0*/  LDCU.64 UR4, c[0x0][0x888] ;  /* 0x00011100ff0477ac */ /* 0x000e640008000a00 */
[----:B-1----:R-:W-:-:S04]  /*00d0*/  UISETP.NE.U32.AND UP0, UPT, UR4, URZ, UPT ;  /* 0x000000ff0400728c */ /* 0x002fc8000bf05070 */
[----:B------:R-:W-:-:S09]  /*00e0*/  UISETP.NE.AND.EX UP0, UPT, UR5, URZ, UPT, UP0 ;  /* 0x000000ff0500728c */ /* 0x000fd2000bf05300 */
[----:B------:R-:W-:Y:S05]  /*00f0*/  BRA.U !UP0, `(.L_x_1) ;  /* 0x0000000108107547 */ /* 0x000fea000b800000 */
[----:B------:R-:W1:Y:S02]  /*0100*/  LDC.64 R2, c[0x0][0x888] ;  /* 0x00022200ff027b82 */ /* 0x000e640000000a00 */
[----:B-1----:R1:W5:Y:S01]  /*0110*/  LDG.E R35, desc[UR58][R2.64] ;  /* 0x0000003a02237981 */ /* 0x002362000c1e1900 */
[----:B------:R-:W-:Y:S01]  /*0120*/  HFMA2 R67, -RZ, RZ, 0, 5.9604644775390625e-08 ;  /* 0x00000001ff437431 */ /* 0x000fe200000001ff */
[----:B------:R-:W-:Y:S05]  /*0130*/  BRA `(.L_x_0) ;  /* 0x00000000000c7947 */ /* 0x000fea0003800000 */
.L_x_1:
[----:B------:R-:W1:Y:S01]  /*0140*/  LDCU UR4, c[0x0][0x880] ;  /* 0x00011000ff0477ac */ /* 0x000e620008000800 */
[----:B------:R-:W-:Y:S01]  /*0150*/  HFMA2 R67, -RZ, RZ, 0, 5.9604644775390625e-08 ;  /* 0x00000001ff437431 */ /* 0x000fe200000001ff */
[----:B-1----:R-:W-:-:S07]  /*0160*/  MOV R35, UR4 ;  /* 0x0000000400237c02 */ /* 0x002fce0008000f00 */
.L_x_0:
[----:B------:R-:W2:Y:S02]  /*0170*/  LDCU.64 UR4, c[0x0][0x8b0] ;  /* 0x00011600ff0477ac */ /* 0x000ea40008000a00 */
[----:B--2---:R-:W-:-:S04]  /*0180*/  UISETP.NE.U32.AND UP0, UPT, UR4, URZ, UPT ;  /* 0x000000ff0400728c */ /* 0x004fc8000bf05070 */
[----:B------:R-:W-:-:S09]  /*0190*/  UISETP.NE.AND.EX UP0, UPT, UR5, URZ, UPT, UP0 ;  /* 0x000000ff0500728c */ /* 0x000fd2000bf05300 */
[----:B------:R-:W-:Y:S05]  /*01a0*/  BRA.U UP0, `(.L_x_2) ;  /* 0x0000000100247547 */ /* 0x000fea000b800000 */
[----:B------:R-:W2:Y:S02]  /*01b0*/  LDCU.64 UR4, c[0x0][0x8a8] ;  /* 0x00011500ff0477ac */ /* 0x000ea40008000a00 */
[----:B--2---:R-:W-:-:S04]  /*01c0*/  UISETP.NE.U32.AND UP0, UPT, UR4, URZ, UPT ;  /* 0x000000ff0400728c */ /* 0x004fc8000bf05070 */
[----:B------:R-:W-:-:S09]  /*01d0*/  UISETP.NE.AND.EX UP0, UPT, UR5, URZ, UPT, UP0 ;  /* 0x000000ff0500728c */ /* 0x000fd2000bf05300 */
[----:B------:R-:W-:Y:S05]  /*01e0*/  BRA.U !UP0, `(.L_x_3) ;  /* 0x00000001080c7547 */ /* 0x000fea000b800000 */
[----:B-1----:R-:W1:Y:S02]  /*01f0*/  LDC.64 R2, c[0x0][0x8a8] ;  /* 0x00022a00ff027b82 */ /* 0x002e640000000a00 */
[----:B-1----:R2:W5:Y:S01]  /*0200*/  LDG.E R33, desc[UR58][R2.64] ;  /* 0x0000003a02217981 */ /* 0x002562000c1e1900 */
[----:B------:R-:W-:Y:S05]  /*0210*/  BRA `(.L_x_2) ;  /* 0x0000000000087947 */ /* 0x000fea0003800000 */
.L_x_3:
[----:B------:R-:W2:Y:S02]  /*0220*/  LDCU UR4, c[0x0][0x8a0] ;  /* 0x00011400ff0477ac */ /* 0x000ea40008000800 */
[----:B--2---:R-:W-:Y:S02]  /*0230*/  MOV R33, UR4 ;  /* 0x0000000400217c02 */ /* 0x004fe40008000f00 */
.L_x_2:
[----:B------:R-:W-:Y:S01]  /*0240*/  IMAD.U32 R0, RZ, RZ, UR10 ;  /* 0x0000000aff007e24 */ /* 0x000fe2000f8e00ff */
[----:B------:R-:W-:Y:S04]  /*0250*/  BSSY.RECONVERGENT B0, `(.L_x_4) ;  /* 0x000000c000007945 */ /* 0x000fe80003800200 */
[C---:B------:R-:W-:Y:S02]  /*0260*/  ISETP.NE.OR P1, PT, R0.reuse, 0x1, !P5 ;  /* 0x000000010000780c */ /* 0x040fe40006f25670 */
[----:B------:R-:W-:-:S11]  /*0270*/  ISETP.NE.OR P0, PT, R0, 0x3, !P5 ;  /* 0x000000030000780c */ /* 0x000fd60006f05670 */
[----:B------:R-:W-:Y:S05]  /*0280*/  @P1 BRA `(.L_x_5) ;  /* 0x0000000000201947 */ /* 0x000fea0003800000 */
[----:B------:R-:W3:Y:S02]  /*0290*/  LDCU.64 UR4, c[0x0][0x348] ;  /* 0x00006900ff0477ac */ /* 0x000ee40008000a00 */
[----:B---3--:R-:W-:Y:S02]  /*02a0*/  UIADD3 UR6, UP1, UPT, UR4, 0x80, URZ ;  /* 0x0000008004067890 */ /* 0x008fe4000ff3e0ff */
[----:B------:R-:W-:Y:S02]  /*02b0*/  UIADD3 UR4, UP0, UPT, UR4, 0x180, URZ ;  /* 0x0000018004047890 */ /* 0x000fe4000ff1e0ff */
[----:B------:R-:W-:Y:S02]  /*02c0*/  UIADD3.X UR7, UPT, UPT, URZ, UR5, URZ, UP1, !UPT ;  /* 0x00000005ff077290 */ /* 0x000fe40008ffe4ff */
[----:B------:R-:W-:-:S07]  /*02d0*/  UIADD3.X UR5, UPT, UPT, URZ, UR5, URZ, UP0, !UPT ;  /* 0x00000005ff057290 */ /* 0x000fce00087fe4ff */
[----:B------:R3:W-:Y:S02]  /*02e0*/  UTMACCTL.PF [UR6] ;  /* 0x00000000060079b9 */ /* 0x0007e40008040000 */
[----:B------:R3:W-:Y:S02]  /*02f0*/  UTMACCTL.PF [UR4] ;  /* 0x00000000040079b9 */ /* 0x0007e40008040000 */
[----:B---3--:R-:W-:Y:S01]  /*0300*/  NOP ;  /* 0x0000000000007918 */ /* 0x008fe20000000000 */
.L_x_5:
[----:B------:R-:W-:Y:S05]  /*0310*/  BSYNC.RECONVERGENT B0 ;  /* 0x0000000000007941 */ /* 0x000fea0003800200 */
.L_x_4:
[----:B------:R-:W-:Y:S04]  /*0320*/  BSSY.RECONVERGENT B0, `(.L_x_6) ;  /* 0x000000a000007945 */ /* 0x000fe80003800200 */
        /* <DEDUP_REMOVED lines=9> */
.L_x_7:
[----:B------:R-:W-:Y:S05]  /*03c0*/  BSYNC.RECONVERGENT B0 ;  /* 0x0000000000007941 */ /* 0x000fea0003800200 */
.L_x_6:
[----:B------:R-:W3:Y:S01]  /*03d0*/  LDCU.64 UR4, c[0x0][0x888] ;  /* 0x00011100ff0477ac */ /* 0x000ee20008000a00 */
[----:B------:R-:W-:Y:S02]  /*03e0*/  UISETP.EQ.U32.AND UP1, UPT, UR8, URZ, UPT ;  /* 0x000000ff0800728c */ /* 0x000fe4000bf22070 */
[----:B------:R-:W-:Y:S02]  /*03f0*/  UPLOP3.LUT UP2, UPT, UPT, UPT, UPT, 0x80, 0x8 ;  /* 0x000000000008789c */ /* 0x000fe40003f4f070 */
[----:B---3--:R-:W-:-:S04]  /*0400*/  UISETP.NE.U32.AND UP0, UPT, UR4, URZ, UPT ;  /* 0x000000ff0400728c */ /* 0x008fc8000bf05070 */
[----:B------:R-:W-:-:S04]  /*0410*/  UISETP.NE.AND.EX UP0, UPT, UR5, URZ, UPT, UP0 ;  /* 0x000000ff0500728c */ /* 0x000fc8000bf05300 */
[----:B------:R-:W-:-:S04]  /*0420*/  UISETP.EQ.OR.EX UP3, UPT, UR9, URZ, !UP0, UP1 ;  /* 0x000000ff0900728c */ /* 0x000fc8000c762710 */
[----:B------:R-:W-:-:S05]  /*0430*/  UP2UR UR43, UPR, URZ, 0x8 ;  /* 0x00000008ff2b7883 */ /* 0x000fca0008000000 */
[----:B------:R-:W-:Y:S07]  /*0440*/  BRA.U !UP3, `(.L_x_8) ;  /* 0x000000010b207547 */ /* 0x000fee000b800000 */
[----:B------:R-:W-:Y:S01]  /*0450*/  UISETP.NE.U32.AND UP2, UPT, UR8, URZ, UPT ;  /* 0x000000ff0800728c */ /* 0x000fe2000bf45070 */
[----:B-----5:R-:W-:Y:S01]  /*0460*/  FSETP.NEU.AND P0, PT, R35, RZ, PT ;  /* 0x000000ff2300720b */ /* 0x020fe20003f0d000 */
[----:B------:R-:W-:Y:S02]  /*0470*/  USEL UR4, URZ, 0xffffffff, UP0 ;  /* 0xffffffffff047887 */ /* 0x000fe40008000000 */
[----:B------:R-:W-:-:S10]  /*0480*/  UISETP.NE.AND.EX UP2, UPT, UR9, URZ, UPT, UP2 ;  /* 0x000000ff0900728c */ /* 0x000fd4000bf45320 */
[----:B------:R-:W-:Y:S01]  /*0490*/  VOTEU.ANY UP1, P0 ;  /* 0x0000000000ff7886 */ /* 0x000fe20000020100 */
[----:B------:R-:W-:-:S04]  /*04a0*/  @!UP2 USEL UR4, URZ, 0xffffffff, UP1 ;  /* 0xffffffffff04a887 */ /* 0x000fc80008800000 */
[----:B------:R-:W-:-:S04]  /*04b0*/  ULOP3.LUT UR4, UR4, 0x1, URZ, 0xc0, !UPT ;  /* 0x0000000104047892 */ /* 0x000fc8000f8ec0ff */
[----:B------:R-:W-:-:S11]  /*04c0*/  UISETP.NE.U32.AND UP2, UPT, UR4, 0x1, UPT ;  /* 0x000000010400788c */ /* 0x000fd6000bf45070 */
.L_x_8:
[----:B-12---:R-:W1:Y:S01]  /*04d0*/  SHFL.IDX PT, R2, R73, RZ, 0x1f ;  /* 0x00001fff49027589 */ /* 0x006e6200000e0000 */
[----:B------:R-:W-:-:S04]  /*04e0*/  UISETP.NE.AND UP1, UPT, UR10, 0x2, UPT ;  /* 0x000000020a00788c */ /* 0x000fc8000bf25270 */
[----:B------:R-:W-:Y:S01]  /*04f0*/  USEL UR20, URZ, 0x1, UP1 ;  /* 0x00000001ff147887 */ /* 0x000fe20008800000 */
[----:B-1----:R-:W-:-:S13]  /*0500*/  ISETP.NE.AND P0, PT, R2, RZ, PT ;  /* 0x000000ff0200720c */ /* 0x002fda0003f05270 */
[----:B------:R-:W-:Y:S05]  /*0510*/  @P0 BRA `(.L_x_9) ;  /* 0x0000000000400947 */ /* 0x000fea0003800000 */
[----:B------:R-:W1:Y:S01]  /*0520*/  S2UR UR4, SR_CgaCtaId ;  /* 0x00000000000479c3 */ /* 0x000e620000008800 */
[----:B------:R-:W-:Y:S01]  /*0530*/  UMOV UR5, 0x400 ;  /* 0x0000040000057882 */ /* 0x000fe20000000000 */
[----:B------:R-:W-:Y:S01]  /*0540*/  UMOV UR6, 0x1 ;  /* 0x0000000100067882 */ /* 0x000fe20000000000 */
[----:B------:R-:W-:Y:S01]  /*0550*/  ELECT P0, URZ, PT ;  /* 0x0000000000ff782f */ /* 0x000fe20003800000 */
[----:B------:R-:W-:-:S04]  /*0560*/  UIADD3 UR6, UPT, UPT, -UR6, 0x100000, URZ ;  /* 0x0010000006067890 */ /* 0x000fc8000fffe1ff */
[----:B------:R-:W-:Y:S02]  /*0570*/  USHF.L.U32 UR7, UR6, 0xb, URZ ;  /* 0x0000000b06077899 */ /* 0x000fe400080006ff */
[----:B------:R-:W-:Y:S02]  /*0580*/  USHF.L.U32 UR6, UR6, 0x1, URZ ;  /* 0x0000000106067899 */ /* 0x000fe400080006ff */
[----:B-1----:R-:W-:Y:S01]  /*0590*/  ULEA UR4, UR4, UR5, 0x18 ;  /* 0x0000000504047291 */ /* 0x002fe2000f8ec0ff */
[----:B------:R-:W1:Y:S11]  /*05a0*/  FENCE.VIEW.ASYNC.S ;  /* 0x00000000000073c6 */ /* 0x000e760000000000 */
[----:B-1----:R1:W2:Y:S01]  /*05b0*/  SYNCS.EXCH.64 URZ, [UR4], UR6 ;  /* 0x0000000604ff75b2 */ /* 0x0022a20008000100 */
[----:B------:R1:W3:Y:S01]  /*05c0*/  SYNCS.EXCH.64 URZ, [UR4+0x18], UR6 ;  /* 0x0000180604ff75b2 */ /* 0x0002e20008000100 */
[----:B------:R1:W4:Y:S01]  /*05d0*/  SYNCS.EXCH.64 URZ, [UR4+0x8], UR6 ;  /* 0x0000080604ff75b2 */ /* 0x0003220008000100 */
[----:B------:R1:W1:Y:S01]  /*05e0*/  SYNCS.EXCH.64 URZ, [UR4+0x20], UR6 ;  /* 0x0000200604ff75b2 */ /* 0x0002620008000100 */
[----:B------:R1:W1:Y:S01]  /*05f0*/  SYNCS.EXCH.64 URZ, [UR4+0x10], UR6 ;  /* 0x0000100604ff75b2 */ /* 0x0002620008000100 */
[----:B------:R1:W1:Y:S01]  /*0600*/  SYNCS.EXCH.64 URZ, [UR4+0x28], UR6 ;  /* 0x0000280604ff75b2 */ /* 0x0002620008000100 */
[----:B------:R-:W-:Y:S01]  /*0610*/  NOP ;  /* 0x0000000000007918 */ /* 0x000fe20000000000 */
.L_x_9:
[----:B------:R-:W2:Y:S01]  /*0620*/  SHFL.IDX PT, R2, R73, RZ, 0x1f ;  /* 0x00001fff49027589 */ /* 0x000ea200000e0000 */
[----:B------:R-:W-:Y:S01]  /*0630*/  NOP ;  /* 0x0000000000007918 */ /* 0x000fe20000000000 */
[----:B--2---:R-:W-:-:S13]  /*0640*/  ISETP.NE.AND P0, PT, R2, 0x1, PT ;  /* 0x000000010200780c */ /* 0x004fda0003f05270 */
[----:B------:R-:W-:Y:S05]  /*0650*/  @P0 BRA `(.L_x_10) ;  /* 0x0000000000500947 */ /* 0x000fea0003800000 */
[----:B-1----:R-:W1:Y:S01]  /*0660*/  S2UR UR4, SR_CgaCtaId ;  /* 0x00000000000479c3 */ /* 0x002e620000008800 */
[----:B------:R-:W-:Y:S01]  /*0670*/  UMOV UR5, 0x400 ;  /* 0x0000040000057882 */ /* 0x000fe20000000000 */
[----:B------:R-:W-:Y:S01]  /*0680*/  UMOV UR8, 0x20 ;  /* 0x0000002000087882 */ /* 0x000fe20000000000 */
[----:B------:R-:W-:Y:S01]  /*0690*/  UMOV UR6, 0x80 ;  /* 0x0000008000067882 */ /* 0x000fe20000000000 */
[----:B------:R-:W-:-:S04]  /*06a0*/  UIADD3 UR8, UPT, UPT, -UR8, 0x100000, URZ ;  /* 0x0010000008087890 */ /* 0x000fc8000fffe1ff */
[----:B------:R-:W-:Y:S02]  /*06b0*/  USHF.L.U32 UR9, UR8, 0xb, URZ ;  /* 0x0000000b08097899 */ /* 0x000fe400080006ff */
[----:B------:R-:W-:Y:S02]  /*06c0*/  USHF.L.U32 UR8, UR8, 0x1, URZ ;  /* 0x0000000108087899 */ /* 0x000fe400080006ff */
[----:B------:R-:W-:-:S04]  /*06d0*/  UIADD3 UR6, UPT, UPT, -UR6, 0x100000, URZ ;  /* 0x0010000006067890 */ /* 0x000fc8000fffe1ff */
[----:B------:R-:W-:Y:S02]  /*06e0*/  USHF.L.U32 UR7, UR6, 0xb, URZ ;  /* 0x0000000b06077899 */ /* 0x000fe400080006ff */
[----:B------:R-:W-:Y:S01]  /*06f0*/  USHF.L.U32 UR6, UR6, 0x1, URZ ;  /* 0x0000000106067899 */ /* 0x000fe200080006ff */
[----:B------:R-:W-:Y:S01]  /*0700*/  ELECT P0, URZ, PT ;  /* 0x0000000000ff782f */ /* 0x000fe20003800000 */
[----:B-1----:R-:W-:Y:S01]  /*0710*/  ULEA UR4, UR4, UR5, 0x18 ;  /* 0x0000000504047291 */ /* 0x002fe2000f8ec0ff */
[----:B------:R-:W1:Y:S11]  /*0720*/  FENCE.VIEW.ASYNC.S ;  /* 0x00000000000073c6 */ /* 0x000e760000000000 */
[----:B-1----:R2:W1:Y:S01]  /*0730*/  SYNCS.EXCH.64 URZ, [UR4+0x30], UR8 ;  /* 0x0000300804ff75b2 */ /* 0x0024620008000100 */
[----:B------:R2:W1:Y:S01]  /*0740*/  SYNCS.EXCH.64 URZ, [UR4+0x48], UR6 ;  /* 0x0000480604ff75b2 */ /* 0x0004620008000100 */
[----:B------:R2:W1:Y:S01]  /*0750*/  SYNCS.EXCH.64 URZ, [UR4+0x38], UR8 ;  /* 0x0000380804ff75b2 */ /* 0x0004620008000100 */
[----:B------:R2:W1:Y:S01]  /*0760*/  SYNCS.EXCH.64 URZ, [UR4+0x50], UR6 ;  /* 0x0000500604ff75b2 */ /* 0x0004620008000100 */
[----:B------:R2:W1:Y:S01]  /*0770*/  SYNCS.EXCH.64 URZ, [UR4+0x40], UR8 ;  /* 0x0000400804ff75b2 */ /* 0x0004620008000100 */
[----:B------:R2:W1:Y:S02]  /*0780*/  SYNCS.EXCH.64 URZ, [UR4+0x58], UR6 ;  /* 0x0000580604ff75b2 */ /* 0x0004640008000100 */
[----:B--2---:R-:W-:Y:S01]  /*0790*/  NOP ;  /* 0x0000000000007918 */ /* 0x004fe20000000000 */
.L_x_10:
[----:B------:R-:W2:Y:S01]  /*07a0*/  SHFL.IDX PT, R2, R73, RZ, 0x1f ;  /* 0x00001fff49027589 */ /* 0x000ea200000e0000 */
[----:B------:R-:W-:Y:S01]  /*07b0*/  NOP ;  /* 0x0000000000007918 */ /* 0x000fe20000000000 */
[----:B--2---:R-:W-:-:S13]  /*07c0*/  ISETP.NE.AND P0, PT, R2, 0x3, PT ;  /* 0x000000030200780c */ /* 0x004fda0003f05270 */
[----:B------:R-:W-:Y:S05]  /*07d0*/  @P0 BRA `(.L_x_11) ;  /* 0x0000000000300947 */ /* 0x000fea0003800000 */
[----:B-1----:R-:W1:Y:S01]  /*07e0*/  S2UR UR6, SR_CgaCtaId ;  /* 0x00000000000679c3 */ /* 0x002e620000008800 */
[----:B------:R-:W-:Y:S01]  /*07f0*/  UMOV UR4, 0x400 ;  /* 0x0000040000047882 */ /* 0x000fe20000000000 */
[----:B------:R-:W-:Y:S01]  /*0800*/  UMOV UR5, 0x20 ;  /* 0x0000002000057882 */ /* 0x000fe20000000000 */
[----:B------:R-:W-:Y:S01]  /*0810*/  ELECT P0, URZ, PT ;  /* 0x0000000000ff782f */ /* 0x000fe20003800000 */
[----:B-1----:R-:W-:Y:S02]  /*0820*/  ULEA UR6, UR6, UR4, 0x18 ;  /* 0x0000000406067291 */ /* 0x002fe4000f8ec0ff */
[----:B------:R-:W-:-:S04]  /*0830*/  UIADD3 UR4, UPT, UPT, -UR5, 0x100000, URZ ;  /* 0x0010000005047890 */ /* 0x000fc8000fffe1ff */
[----:B------:R-:W-:Y:S02]  /*0840*/  USHF.L.U32 UR5, UR4, 0xb, URZ ;  /* 0x0000000b04057899 */ /* 0x000fe400080006ff */
[----:B------:R-:W-:Y:S01]  /*0850*/  USHF.L.U32 UR4, UR4, 0x1, URZ ;  /* 0x0000000104047899 */ /* 0x000fe200080006ff */
[----:B------:R-:W1:Y:S11]  /*0860*/  FENCE.VIEW.ASYNC.S ;  /* 0x00000000000073c6 */ /* 0x000e760000000000 */
[----:B-1----:R2:W1:Y:S01]  /*0870*/  SYNCS.EXCH.64 URZ, [UR6+0x60], UR4 ;  /* 0x0000600406ff75b2 */ /* 0x0024620008000100 */
[----:B------:R2:W1:Y:S02]  /*0880*/  SYNCS.EXCH.64 URZ, [UR6+0x68], UR4 ;  /* 0x0000680406ff75b2 */ /* 0x0004640008000100 */
[----:B--2---:R-:W-:Y:S01]  /*0890*/  NOP ;  /* 0x0000000000007918 */ /* 0x004fe20000000000 */
.L_x_11:
[----:B------:R-:W2:Y:S01]  /*08a0*/  SHFL.IDX PT, R2, R73, RZ, 0x1f ;  /* 0x00001fff49027589 */ /* 0x000ea200000e0000 */
[----:B------:R-:W-:Y:S01]  /*08b0*/  NOP ;  /* 0x0000000000007918 */ /* 0x000fe20000000000 */
[----:B--2---:R-:W-:-:S13]  /*08c0*/  ISETP.NE.AND P0, PT, R2, 0x4, PT ;  /* 0x000000040200780c */ /* 0x004fda0003f05270 */
[----:B------:R-:W-:Y:S05]  /*08d0*/  @P0 BRA `(.L_x_12) ;  /* 0x00000000004c0947 */ /* 0x000fea0003800000 */
[----:B-1----:R-:W1:Y:S01]  /*08e0*/  S2UR UR6, SR_CgaCtaId ;  /* 0x00000000000679c3 */ /* 0x002e620000008800 */
[----:B------:R-:W-:Y:S01]  /*08f0*/  UMOV UR4, 0x100 ;  /* 0x0000010000047882 */ /* 0x000fe20000000000 */
[----:B------:R-:W-:Y:S01]  /*0900*/  UMOV UR5, 0x400 ;  /* 0x0000040000057882 */ /* 0x000fe20000000000 */
[----:B------:R-:W-:Y:S01]  /*0910*/  USEL UR4, UR4, 0xe0, UP2 ;  /* 0x000000e004047887 */ /* 0x000fe20009000000 */
[----:B------:R-:W-:Y:S01]  /*0920*/  UMOV UR8, 0x1 ;  /* 0x0000000100087882 */ /* 0x000fe20000000000 */
[----:B------:R-:W-:Y:S01]  /*0930*/  ELECT P0, URZ, PT ;  /* 0x0000000000ff782f */ /* 0x000fe20003800000 */
[----:B------:R-:W-:-:S04]  /*0940*/  UIADD3 UR8, UPT, UPT, -UR8, 0x100000, URZ ;  /* 0x0010000008087890 */ /* 0x000fc8000fffe1ff */
[----:B------:R-:W-:Y:S02]  /*0950*/  USHF.L.U32 UR9, UR8, 0xb, URZ ;  /* 0x0000000b08097899 */ /* 0x000fe400080006ff */
[----:B------:R-:W-:Y:S02]  /*0960*/  USHF.L.U32 UR8, UR8, 0x1, URZ ;  /* 0x0000000108087899 */ /* 0x000fe400080006ff */
[----:B-1----:R-:W-:Y:S02]  /*0970*/  ULEA UR6, UR6, UR5, 0x18 ;  /* 0x0000000506067291 */ /* 0x002fe4000f8ec0ff */
[----:B------:R-:W-:-:S04]  /*0980*/  UIADD3 UR4, UPT, UPT, -UR4, 0x100000, URZ ;  /* 0x0010000004047890 */ /* 0x000fc8000fffe1ff */
[----:B------:R-:W-:Y:S02]  /*0990*/  USHF.L.U32 UR5, UR4, 0xb, URZ ;  /* 0x0000000b04057899 */ /* 0x000fe400080006ff */
[----:B------:R-:W-:Y:S01]  /*09a0*/  USHF.L.U32 UR4, UR4, 0x1, URZ ;  /* 0x0000000104047899 */ /* 0x000fe200080006ff */
[----:B------:R-:W1:Y:S03]  /*09b0*/  FENCE.VIEW.ASYNC.S ;  /* 0x00000000000073c6 */ /* 0x000e660000000000 */
[----:B-1----:R2:W1:Y:S08]  /*09c0*/  SYNCS.EXCH.64 URZ, [UR6+0x70], UR8 ;  /* 0x0000700806ff75b2 */ /* 0x0024700008000100 */
[----:B------:R2:W1:Y:S01]  /*09d0*/  SYNCS.EXCH.64 URZ, [UR6+0x80], UR4 ;  /* 0x0000800406ff75b2 */ /* 0x0004620008000100 */
[----:B------:R2:W1:Y:S01]  /*09e0*/  SYNCS.EXCH.64 URZ, [UR6+0x78], UR8 ;  /* 0x0000780806ff75b2 */ /* 0x0004620008000100 */
[----:B------:R2:W1:Y:S02]  /*09f0*/  SYNCS.EXCH.64 URZ, [UR6+0x88], UR4 ;  /* 0x0000880406ff75b2 */ /* 0x0004640008000100 */
[----:B--2---:R-:W-:Y:S01]  /*0a00*/  NOP ;  /* 0x0000000000007918 */ /* 0x004fe20000000000 */
.L_x_12:
        /* <DEDUP_REMOVED lines=22> */
[----:B------:R2:W1:Y:S01]  /*0b70*/  SYNCS.EXCH.64 URZ, [UR4+0xc0], UR6 ;  /* 0x0000c00604ff75b2 */ /* 0x0004620008000100 */
[----:B------:R2:W1:Y:S01]  /*0b80*/  SYNCS.EXCH.64 URZ, [UR4+0xa8], UR8 ;  /* 0x0000a80804ff75b2 */ /* 0x0004620008000100 */
[----:B------:R2:W1:Y:S02]  /*0b90*/  SYNCS.EXCH.64 URZ, [UR4+0xc8], UR6 ;  /* 0x0000c80604ff75b2 */ /* 0x0004640008000100 */
[----:B--2---:R-:W-:Y:S01]  /*0ba0*/  NOP ;  /* 0x0000000000007918 */ /* 0x004fe20000000000 */
.L_x_13:
        /* <DEDUP_REMOVED lines=13> */
[----:B-1----:R2:W1:Y:S01]  /*0c80*/  SYNCS.EXCH.64 URZ, [UR4+0xd0], UR6 ;  /* 0x0000d00604ff75b2 */ /* 0x0024620008000100 */
[----:B------:R2:W1:Y:S01]  /*0c90*/  SYNCS.EXCH.64 URZ, [UR4+0xe0], UR6 ;  /* 0x0000e00604ff75b2 */ /* 0x0004620008000100 */
[----:B------:R2:W1:Y:S01]  /*0ca0*/  SYNCS.EXCH.64 URZ, [UR4+0xd8], UR6 ;  /* 0x0000d80604ff75b2 */ /* 0x0004620008000100 */
[----:B------:R2:W1:Y:S02]  /*0cb0*/  SYNCS.EXCH.64 URZ, [UR4+0xe8], UR6 ;  /* 0x0000e80604ff75b2 */ /* 0x0004640008000100 */
[----:B--2---:R-:W-:Y:S01]  /*0cc0*/  NOP ;  /* 0x0000000000007918 */ /* 0x004fe20000000000 */
.L_x_14:
[----:B------:R-:W2:Y:S01]  /*0cd0*/  S2UR UR5, SR_CTAID.X ;  /* 0x00000000000579c3 */ /* 0x000ea20000002500 */
[----:B------:R-:W-:-:S05]  /*0ce0*/  CS2R.32 R68, SR_CgaSize ;  /* 0x0000000000447805 */ /* 0x000fca0000008a00 */
[----:B------:R-:W-:-:S05]  /*0cf0*/  IMAD R68, R68, -0xa0, RZ ;  /* 0xffffff6044447824 */ /* 0x000fca00078e02ff */
[----:B-1----:R-:W-:-:S14]  /*0d00*/  R2UR UR7, R68 ;  /* 0x00000000440772ca */ /* 0x002fdc00000e0000 */
[----:B------:R-:W1:Y:S01]  /*0d10*/  LDCU UR7, c[0x0][UR7+0x2b0] ;  /* 0x00005600070777ac */ /* 0x000e620008000800 */
[----:B------:R-:W-:Y:S01]  /*0d20*/  NOP ;  /* 0x0000000000007918 */ /* 0x000fe20000000000 */
[----:B------:R-:W-:-:S05]  /*0d30*/  CS2R.32 R68, SR_CgaSize ;  /* 0x0000000000447805 */ /* 0x000fca0000008a00 */
[----:B------:R-:W-:-:S05]  /*0d40*/  IMAD R68, R68, -0xa0, RZ ;  /* 0xffffff6044447824 */ /* 0x000fca00078e02ff */
[----:B------:R-:W-:-:S14]  /*0d50*/  R2UR UR6, R68 ;  /* 0x00000000440672ca */ /* 0x000fdc00000e0000 */
[----:B------:R-:W3:Y:S01]  /*0d60*/  LDCU UR6, c[0x0][UR6+0x2b4] ;  /* 0x00005680060677ac */ /* 0x000ee20008000800 */
[----:B------:R-:W4:Y:S08]  /*0d70*/  S2UR UR4, SR_CTAID.Y ;  /* 0x00000000000479c3 */ /* 0x000f300000002600 */
[----:B------:R-:W3:Y:S01]  /*0d80*/  LDC R9, c[0x0][0xb24] ;  /* 0x0002c900ff097b82 */ /* 0x000ee20000000800 */
[----:B--2---:R-:W-:-:S02]  /*0d90*/  I2FP.F32.U32 R4, UR5 ;  /* 0x0000000500047c45 */ /* 0x004fc40008201000 */
[----:B------:R-:W-:-:S05]  /*0da0*/  CS2R.32 R5, SR_CgaSize ;  /* 0x0000000000057805 */ /* 0x000fca0000008a00 */
[----:B------:R-:W-:-:S06]  /*0db0*/  IMAD R5, R5, -0xa0, RZ ;  /* 0xffffff6005057824 */ /* 0x000fcc00078e02ff */
[----:B------:R-:W2:Y:S01]  /*0dc0*/  LDC R5, c[0x0][R5+0x2a0] ;  /* 0x0000a80005057b82 */ /* 0x000ea20000000800 */
[----:B------:R-:W-:Y:S01]  /*0dd0*/  MOV R21, UR5 ;  /* 0x0000000500157c02 */ /* 0x000fe20008000f00 */
[----:B-1----:R-:W-:Y:S01]  /*0de0*/  FMUL R4, R4, UR7 ;  /* 0x0000000704047c20 */ /* 0x002fe20008400000 */
[----:B----4-:R-:W-:Y:S02]  /*0df0*/  I2FP.F32.U32 R2, UR4 ;  /* 0x0000000400027c45 */ /* 0x010fe40008201000 */
[----:B------:R-:W-:-:S05]  /*0e00*/  CS2R.32 R3, SR_CgaSize ;  /* 0x0000000000037805 */ /* 0x000fca0000008a00 */
[----:B------:R-:W-:-:S06]  /*0e10*/  IMAD R3, R3, -0xa0, RZ ;  /* 0xffffff6003037824 */ /* 0x000fcc00078e02ff */
[----:B------:R-:W1:Y:S01]  /*0e20*/  LDC R3, c[0x0][R3+0x2a4] ;  /* 0x0000a90003037b82 */ /* 0x000e620000000800 */
[----:B------:R-:W4:Y:S01]  /*0e30*/  F2I.U32.TRUNC.NTZ R68, R4 ;  /* 0x0000000400447305 */ /* 0x000f22000020f000 */
[----:B------:R-:W-:Y:S01]  /*0e40*/  MOV R20, UR4 ;  /* 0x0000000400147c02 */ /* 0x000fe20008000f00 */
[----:B---3--:R-:W-:-:S05]  /*0e50*/  FMUL R2, R2, UR6 ;  /* 0x0000000602027c20 */ /* 0x008fca0008400000 */
[----:B------:R-:W-:Y:S01]  /*0e60*/  BAR.SYNC.DEFER_BLOCKING 0x0 ;  /* 0x0000000000007b1d */ /* 0x000fe20000010000 */
[----:B------:R-:W-:-:S05]  /*0e70*/  ISETP.GE.AND P0, PT, R9, 0x1, PT ;  /* 0x000000010900780c */ /* 0x000fca0003f06270 */
[----:B------:R-:W3:Y:S02]  /*0e80*/  F2I.U32.TRUNC.NTZ R66, R2 ;  /* 0x0000000200427305 */ /* 0x000ee4000020f000 */
[----:B------:R-:W1:Y:S01]  /*0e90*/  S2UR UR52, SR_CTAID.Z ;  /* 0x00000000003479c3 */ /* 0x000e620000002700 */
[----:B----4-:R-:W-:-:S05]  /*0ea0*/  IADD3 R68, PT, PT, -R68, RZ, RZ ;  /* 0x000000ff44447210 */ /* 0x010fca0007ffe1ff */
[----:B--2---:R-:W-:Y:S01]  /*0eb0*/  IMAD R68, R5, R68, UR5 ;  /* 0x0000000505447e24 */ /* 0x004fe2000f8e0244 */
[----:B---3--:R-:W-:-:S05]  /*0ec0*/  IADD3 R66, PT, PT, -R66, RZ, RZ ;  /* 0x000000ff42427210 */ /* 0x008fca0007ffe1ff */
[----:B-1----:R-:W-:Y:S01]  /*0ed0*/  IMAD R66, R3, R66, UR4 ;  /* 0x0000000403427e24 */ /* 0x002fe2000f8e0242 */
[----:B------:R-:W-:Y:S06]  /*0ee0*/  @!P0 BRA `(.L_x_15) ;  /* 0x0000000000b88947 */ /* 0x000fec0003800000 */
[----:B------:R-:W1:Y:S01]  /*0ef0*/  LDC.64 R4, c[0x0][0xb18] ;  /* 0x0002c600ff047b82 */ /* 0x000e620000000a00 */
[----:B------:R-:W-:-:S07]  /*0f00*/  ISETP.NE.AND P0, PT, R9, 0x1, PT ;  /* 0x000000010900780c */ /* 0x000fce0003f05270 */
[----:B------:R-:W2:Y:S08]  /*0f10*/  LDC R10, c[0x0][0xb0c] ;  /* 0x0002c300ff0a7b82 */ /* 0x000eb00000000800 */
[----:B------:R-:W3:Y:S08]  /*0f20*/  LDC R11, c[0x0][0x370] ;  /* 0x0000dc00ff0b7b82 */ /* 0x000ef00000000800 */
[----:B------:R-:W4:Y:S01]  /*0f30*/  LDC R12, c[0x0][0x374] ;  /* 0x0000dd00ff0c7b82 */ /* 0x000f220000000800 */
[----:B-1----:R-:W-:-:S07]  /*0f40*/  ISETP.NE.AND P1, PT, R4, 0x1, PT ;  /* 0x000000010400780c */ /* 0x002fce0003f25270 */
[----:B------:R-:W3:Y:S01]  /*0f50*/  LDC.64 R6, c[0x0][0xb10] ;  /* 0x0002c400ff067b82 */ /* 0x000ee20000000a00 */
[----:B--2---:R-:W-:-:S07]  /*0f60*/  ISETP.NE.AND P2, PT, R10, 0x1, PT ;  /* 0x000000010a00780c */ /* 0x004fce0003f45270 */
[----:B------:R-:W1:Y:S08]  /*0f70*/  LDC R8, c[0x0][0xb20] ;  /* 0x0002c800ff087b82 */ /* 0x000e700000000800 */
[----:B------:R-:W2:Y:S01]  /*0f80*/  LDC.64 R2, c[0x0][0xb28] ;  /* 0x0002ca00ff027b82 */ /* 0x000ea20000000a00 */
[----:B----4-:R-:W-:-:S04]  /*0f90*/  IMAD.HI.U32 R13, R12, R5, RZ ;  /* 0x000000050c0d7227 */ /* 0x010fc800078e00ff */
[----:B------:R-:W-:-:S04]  /*0fa0*/  IMAD.HI.U32 R5, R20, R5, RZ ;  /* 0x0000000514057227 */ /* 0x000fc800078e00ff */
[----:B---3--:R-:W-:-:S04]  /*0fb0*/  IMAD.HI.U32 R14, R11, R6, RZ ;  /* 0x000000060b0e7227 */ /* 0x008fc800078e00ff */
[C---:B------:R-:W-:Y:S01]  /*0fc0*/  IMAD.HI.U32 R16, R21.reuse, R6, RZ ;  /* 0x0000000615107227 */ /* 0x040fe200078e00ff */
[-C--:B------:R-:W-:Y:S02]  /*0fd0*/  @P2 SHF.R.U32.HI R11, RZ, R7.reuse, R14 ;  /* 0x00000007ff0b2219 */ /* 0x080fe4000001160e */
[-C--:B-1----:R-:W-:Y:S02]  /*0fe0*/  @P1 SHF.R.U32.HI R12, RZ, R8.reuse, R13 ;  /* 0x00000008ff0c1219 */ /* 0x082fe4000001160d */
[----:B------:R-:W-:Y:S02]  /*0ff0*/  SHF.R.U32.HI R5, RZ, R8, R5 ;  /* 0x00000008ff057219 */ /* 0x000fe40000011605 */
[----:B------:R-:W-:Y:S02]  /*1000*/  SHF.R.U32.HI R16, RZ, R7, R16 ;  /* 0x00000007ff107219 */ /* 0x000fe40000011610 */
[----:B------:R-:W-:Y:S01]  /*1010*/  SEL R5, R20, R5, !P1 ;  /* 0x0000000514057207 */ /* 0x000fe20004800000 */
[----:B--2---:R-:W-:Y:S01]  /*1020*/  IMAD.HI.U32 R14, R12, R2, RZ ;  /* 0x000000020c0e7227 */ /* 0x004fe200078e00ff */
[----:B------:R-:W-:-:S02]  /*1030*/  SEL R7, R21, R16, !P2 ;  /* 0x0000001015077207 */ /* 0x000fc40005000000 */
[----:B------:R-:W-:Y:S01]  /*1040*/  IADD3 R13, PT, PT, -R5, RZ, RZ ;  /* 0x000000ff050d7210 */ /* 0x000fe20007ffe1ff */
[----:B------:R-:W-:Y:S01]  /*1050*/  IMAD.HI.U32 R6, R11, R2, RZ ;  /* 0x000000020b067227 */ /* 0x000fe200078e00ff */
[----:B------:R-:W-:-:S03]  /*1060*/  @P0 SHF.R.U32.HI R12, RZ, R3, R14 ;  /* 0x00000003ff0c0219 */ /* 0x000fc6000001160e */
[----:B------:R-:W-:Y:S01]  /*1070*/  IMAD R13, R4, R13, R20 ;  /* 0x0000000d040d7224 */ /* 0x000fe200078e0214 */
[----:B------:R-:W-:Y:S01]  /*1080*/  @P0 SHF.R.U32.HI R11, RZ, R3, R6 ;  /* 0x00000003ff0b0219 */ /* 0x000fe20000011606 */
[----:B------:R-:W-:-:S04]  /*1090*/  IMAD R12, R12, R9, RZ ;  /* 0x000000090c0c7224 */ /* 0x000fc800078e02ff */
[----:B------:R-:W-:Y:S01]  /*10a0*/  IMAD R6, R11, R9, RZ ;  /* 0x000000090b067224 */ /* 0x000fe200078e02ff */
[----:B------:R-:W-:-:S04]  /*10b0*/  ISETP.GE.AND P1, PT, R5, R12, PT ;  /* 0x0000000c0500720c */ /* 0x000fc80003f26270 */
[----:B------:R-:W-:Y:S01]  /*10c0*/  ISETP.GE.OR P1, PT, R7, R6, P1 ;  /* 0x000000060700720c */ /* 0x000fe20000f26670 */
[----:B------:R-:W-:-:S05]  /*10d0*/  IMAD.HI.U32 R6, R5, R2, RZ ;  /* 0x0000000205067227 */ /* 0x000fca00078e00ff */
[----:B------:R-:W-:-:S04]  /*10e0*/  SHF.R.U32.HI R6, RZ, R3, R6 ;  /* 0x00000003ff067219 */ /* 0x000fc80000011606 */
[----:B------:R-:W-:-:S03]  /*10f0*/  SEL R6, R5, R6, !P0 ;  /* 0x0000000605067207 */ /* 0x000fc60004000000 */
[----:B------:R-:W-:Y:S01]  /*1100*/  @!P1 IMAD.HI.U32 R8, R7, R2, RZ ;  /* 0x0000000207089227 */ /* 0x000fe200078e00ff */
[----:B------:R-:W-:-:S04]  /*1110*/  IADD3 R2, PT, PT, -R6, RZ, RZ ;  /* 0x000000ff06027210 */ /* 0x000fc80007ffe1ff */
[----:B------:R-:W-:Y:S01]  /*1120*/  @!P1 SHF.R.U32.HI R8, RZ, R3, R8 ;  /* 0x00000003ff089219 */ /* 0x000fe20000011608 */
[----:B------:R-:W-:-:S03]  /*1130*/  IMAD R2, R9, R2, R5 ;  /* 0x0000000209027224 */ /* 0x000fc600078e0205 */
[----:B------:R-:W-:-:S05]  /*1140*/  @!P1 SEL R3, R7, R8, !P0 ;  /* 0x0000000807039207 */ /* 0x000fca0004000000 */
[--C-:B------:R-:W-:Y:S02]  /*1150*/  @!P1 IMAD.IADD R6, R6, 0x1, -R3.reuse ;  /* 0x0000000106069824 */ /* 0x100fe400078e0a03 */
[----:B------:R-:W-:Y:S01]  /*1160*/  @!P1 IMAD R3, R2, R11, R3 ;  /* 0x0000000b02039224 */ /* 0x000fe200078e0203 */
[----:B------:R-:W-:Y:S01]  /*1170*/  IADD3 R2, PT, PT, -R7, RZ, RZ ;  /* 0x000000ff07027210 */ /* 0x000fe20007ffe1ff */
[----:B------:R-:W-:Y:S02]  /*1180*/  @!P1 IMAD R5, R6, R9, R7 ;  /* 0x0000000906059224 */ /* 0x000fe400078e0207 */
[----:B------:R-:W-:Y:S02]  /*1190*/  @!P1 IMAD.MOV.U32 R7, RZ, RZ, R3 ;  /* 0x000000ffff079224 */ /* 0x000fe400078e0003 */
[----:B------:R-:W-:Y:S02]  /*11a0*/  IMAD R2, R10, R2, R21 ;  /* 0x000000020a027224 */ /* 0x000fe400078e0215 */
[----:B------:R-:W-:-:S02]  /*11b0*/  IMAD R20, R5, R4, R13 ;  /* 0x0000000405147224 */ /* 0x000fc400078e020d */
[----:B------:R-:W-:Y:S02]  /*11c0*/  IMAD R21, R7, R10, R2 ;  /* 0x0000000a07157224 */ /* 0x000fe400078e0202 */
.L_x_15:
[----:B------:R-:W1:Y:S01]  /*11d0*/  LDCU UR4, c[0x0][0xb30] ;  /* 0x00016600ff0477ac */ /* 0x000e620008000800 */
[----:B------:R-:W2:Y:S08]  /*11e0*/  S2UR UR53, SR_CgaCtaId ;  /* 0x00000000003579c3 */ /* 0x000eb00000008800 */
[----:B------:R-:W3:Y:S01]  /*11f0*/  LDC R26, c[0x0][0xb24] ;  /* 0x0002c900ff1a7b82 */ /* 0x000ee20000000800 */
[----:B-1----:R-:W-:-:S09]  /*1200*/  UISETP.NE.AND UP1, UPT, UR4, 0x1, UPT ;  /* 0x000000010400788c */ /* 0x002fd2000bf25270 */
[----:B--2---:R-:W-:Y:S05]  /*1210*/  BRA.U UP1, `(.L_x_16) ;  /* 0x0000000101407547 */ /* 0x004fea000b800000 */
[----:B------:R-:W1:Y:S08]  /*1220*/  LDC.64 R4, c[0x0][0xb10] ;  /* 0x0002c400ff047b82 */ /* 0x000e700000000a00 */
[----:B------:R-:W2:Y:S08]  /*1230*/  LDC.64 R2, c[0x0][0xb18] ;  /* 0x0002c600ff027b82 */ /* 0x000eb00000000a00 */
[----:B------:R-:W4:Y:S08]  /*1240*/  LDC R6, c[0x0][0xb20] ;  /* 0x0002c800ff067b82 */ /* 0x000f300000000800 */
[----:B------:R-:W3:Y:S01]  /*1250*/  LDC R8, c[0x0][0xb0c] ;  /* 0x0002c300ff087b82 */ /* 0x000ee20000000800 */
[----:B-1----:R-:W-:-:S05]  /*1260*/  IMAD.HI.U32 R4, R21, R4, RZ ;  /* 0x0000000415047227 */ /* 0x002fca00078e00ff */
[----:B------:R-:W-:Y:S01]  /*1270*/  SHF.R.U32.HI R4, RZ, R5, R4 ;  /* 0x00000005ff047219 */ /* 0x000fe20000011604 */
[----:B--2---:R-:W-:Y:S01]  /*1280*/  IMAD.HI.U32 R3, R20, R3, RZ ;  /* 0x0000000314037227 */ /* 0x004fe200078e00ff */
[----:B------:R-:W-:-:S04]  /*1290*/  ISETP.NE.AND P0, PT, R2, 0x1, PT ;  /* 0x000000010200780c */ /* 0x000fc80003f05270 */
[----:B----4-:R-:W-:-:S04]  /*12a0*/  SHF.R.U32.HI R3, RZ, R6, R3 ;  /* 0x00000006ff037219 */ /* 0x010fc80000011603 */
[----:B------:R-:W-:Y:S02]  /*12b0*/  SEL R3, R20, R3, !P0 ;  /* 0x0000000314037207 */ /* 0x000fe40004000000 */
[----:B---3--:R-:W-:-:S04]  /*12c0*/  ISETP.NE.AND P1, PT, R8, 0x1, PT ;  /* 0x000000010800780c */ /* 0x008fc80003f25270 */
[----:B------:R-:W-:-:S05]  /*12d0*/  SEL R4, R21, R4, !P1 ;  /* 0x0000000415047207 */ /* 0x000fca0004800000 */
[----:B------:R-:W-:Y:S02]  /*12e0*/  IMAD.IADD R5, R3, 0x1, -R4 ;  /* 0x0000000103057824 */ /* 0x000fe400078e0a04 */
[----:B------:R-:W-:Y:S02]  /*12f0*/  IMAD.IADD R3, R4, 0x1, -R3 ;  /* 0x0000000104037824 */ /* 0x000fe400078e0a03 */
[----:B------:R-:W-:Y:S02]  /*1300*/  IMAD R21, R5, R8, R21 ;  /* 0x0000000805157224 */ /* 0x000fe400078e0215 */
[----:B------:R-:W-:-:S07]  /*1310*/  IMAD R20, R3, R2, R20 ;  /* 0x0000000203147224 */ /* 0x000fce00078e0214 */
.L_x_16:
[----:B------:R-:W-:Y:S01]  /*1320*/  BAR.SYNC.DEFER_BLOCKING 0x0 ;  /* 0x0000000000007b1d */ /* 0x000fe20000010000 */
[----:B------:R-:W-:Y:S01]  /*1330*/  UISETP.NE.AND UP1, UPT, UR10, 0x2, UPT ;  /* 0x000000020a00788c */ /* 0x000fe2000bf25270 */
[----:B------:R-:W-:Y:S02]  /*1340*/  ISETP.NE.OR P5, PT, R0, 0x2, !P5 ;  /* 0x000000020000780c */ /* 0x000fe40006fa5670 */
[----:B------:R-:W-:-:S06]  /*1350*/  LOP3.LUT R2, R79, 0x1f, RZ, 0xc0, !PT ;  /* 0x0000001f4f027812 */ /* 0x000fcc00078ec0ff */
[----:B------:R-:W-:Y:S05]  /*1360*/  BRA.U UP1, `(.L_x_17) ;  /* 0x0000001501147547 */ /* 0x000fea000b800000 */
[----:B------:R-:W1:Y:S01]  /*1370*/  LDCU UR6, c[0x0][0x38c] ;  /* 0x00007180ff0677ac */ /* 0x000e620008000800 */
[----:B------:R-:W2:Y:S01]  /*1380*/  LDC R9, c[0x0][0x370] ;  /* 0x0000dc00ff097b82 */ /* 0x000ea20000000800 */
[----:B------:R-:W-:Y:S01]  /*1390*/  PLOP3.LUT P1, PT, PT, PT, UP2, 0x80, 0x8 ;  /* 0x000000000008781c */ /* 0x000fe20003f2f028 */
[----:B------:R-:W-:Y:S01]  /*13a0*/  HFMA2 R12, -RZ, RZ, 0, 0 ;  /* 0x00000000ff0c7431 */ /* 0x000fe200000001ff */
[----:B------:R-:W-:Y:S01]  /*13b0*/  ISETP.EQ.OR P4, PT, R2, RZ, P5 ;  /* 0x000000ff0200720c */ /* 0x000fe20002f82670 */
[----:B------:R-:W-:Y:S01]  /*13c0*/  IMAD.MOV.U32 R15, RZ, RZ, 0x1 ;  /* 0x00000001ff0f7424 */ /* 0x000fe200078e00ff */
[----:B------:R-:W-:Y:S01]  /*13d0*/  PLOP3.LUT P1, PT, P1, PT, PT, 0x8, 0x80 ;  /* 0x000000000080781c */ /* 0x000fe20000f2e170 */
[----:B------:R-:W-:Y:S01]  /*13e0*/  IMAD.MOV.U32 R14, RZ, RZ, RZ ;  /* 0x000000ffff0e7224 */ /* 0x000fe200078e00ff */
[----:B------:R-:W-:Y:S01]  /*13f0*/  MOV R8, 0x1 ;  /* 0x0000000100087802 */ /* 0x000fe20000000f00 */
[----:B------:R-:W4:Y:S01]  /*1400*/  LDC R0, c[0x0][0x374] ;  /* 0x0000dd00ff007b82 */ /* 0x000f220000000800 */
[----:B------:R-:W-:Y:S01]  /*1410*/  IMAD.MOV.U32 R10, RZ, RZ, RZ ;  /* 0x000000ffff0a7224 */ /* 0x000fe200078e00ff */
[----:B------:R-:W2:Y:S01]  /*1420*/  LDCU.64 UR38, c[0x0][0x348] ;  /* 0x00006900ff2677ac */ /* 0x000ea20008000a00 */
[----:B------:R-:W-:Y:S01]  /*1430*/  UMOV UR21, URZ ;  /* 0x000000ff00157c82 */ /* 0x000fe20008000000 */
[----:B-1----:R-:W-:-:S02]  /*1440*/  UIADD3 UR5, UPT, UPT, UR6, 0x7f, URZ ;  /* 0x0000007f06057890 */ /* 0x002fc4000fffe0ff */
[----:B------:R-:W-:Y:S02]  /*1450*/  UIADD3 UR45, UPT, UPT, UR6, 0xfe, URZ ;  /* 0x000000fe062d7890 */ /* 0x000fe4000fffe0ff */
[----:B------:R-:W-:-:S04]  /*1460*/  USHF.R.S32.HI UR4, URZ, 0x1f, UR5 ;  /* 0x0000001fff047899 */ /* 0x000fc80008011405 */
[----:B------:R-:W-:-:S04]  /*1470*/  ULEA.HI UR4, UR4, UR5, URZ, 0x7 ;  /* 0x0000000504047291 */ /* 0x000fc8000f8f38ff */
[----:B------:R-:W-:Y:S02]  /*1480*/  USHF.R.S32.HI UR29, URZ, 0x7, UR4 ;  /* 0x00000007ff1d7899 */ /* 0x000fe40008011404 */
[----:B------:R-:W-:Y:S02]  /*1490*/  UIADD3 UR4, UPT, UPT, UR6, -0x1, URZ ;  /* 0xffffffff06047890 */ /* 0x000fe4000fffe0ff */
[----:B------:R-:W-:Y:S02]  /*14a0*/  UISETP.LT.U32.AND UP0, UPT, UR29, 0x3, UPT ;  /* 0x000000031d00788c */ /* 0x000fe4000bf01070 */
[----:B------:R-:W-:Y:S02]  /*14b0*/  UISETP.GE.U32.AND UP1, UPT, UR4, -0xff, UPT ;  /* 0xffffff010400788c */ /* 0x000fe4000bf26070 */
[----:B------:R-:W-:-:S04]  /*14c0*/  USEL UR23, UR29, 0x3, UP0 ;  /* 0x000000031d177887 */ /* 0x000fc80008000000 */
[----:B------:R-:W-:Y:S02]  /*14d0*/  UIADD3 UR22, UPT, UPT, UR23, -0x1, URZ ;  /* 0xffffffff17167890 */ /* 0x000fe4000fffe0ff */
[----:B------:R-:W-:-:S03]  /*14e0*/  UIADD3 UR37, UPT, UPT, UR29, -UR23, URZ ;  /* 0x800000171d257290 */ /* 0x000fc6000fffe0ff */
[----:B------:R-:W-:-:S04]  /*14f0*/  @UP1 UIADD3 UR22, UPT, UPT, UR23, URZ, URZ ;  /* 0x000000ff17161290 */ /* 0x000fc8000fffe0ff */
[----:B--2---:R-:W-:-:S12]  /*1500*/  UIADD3 UR22, UPT, UPT, UR22, 0x1, URZ ;  /* 0x0000000116167890 */ /* 0x004fd8000fffe0ff */
.L_x_39:
[----:B------:R-:W-:Y:S01]  /*1510*/  UISETP.NE.AND UP0, UPT, UR53, URZ, UPT ;  /* 0x000000ff3500728c */ /* 0x000fe2000bf05270 */
[----:B------:R-:W1:Y:S08]  /*1520*/  S2UR UR53, SR_CgaCtaId ;  /* 0x00000000003579c3 */ /* 0x000e700000008800 */
[----:B------:R-:W-:Y:S05]  /*1530*/  BRA.U UP0, `(.L_x_18) ;  /* 0x0000000100347547 */ /* 0x000fea000b800000 */
[----:B------:R-:W2:Y:S01]  /*1540*/  S2R R2, SR_CgaCtaId ;  /* 0x0000000000027919 */ /* 0x000ea20000008800 */
[----:B------:R-:W-:-:S04]  /*1550*/  MOV R3, 0x400 ;  /* 0x0000040000037802 */ /* 0x000fc80000000f00 */
[----:B--2---:R-:W-:Y:S02]  /*1560*/  LEA R3, R2, R3, 0x18 ;  /* 0x0000000302037211 */ /* 0x004fe400078ec0ff */
[----:B------:R-:W-:-:S03]  /*1570*/  SHF.L.U32 R2, R8, 0x1f, RZ ;  /* 0x0000001f08027819 */ /* 0x000fc600000006ff */
[----:B------:R-:W-:-:S04]  /*1580*/  IMAD R3, R10, 0x8, R3 ;  /* 0x000000080a037824 */ /* 0x000fc800078e0203 */
[----:B------:R-:W2:Y:S02]  /*1590*/  SYNCS.PHASECHK.TRANS64.TRYWAIT P0, [R3+URZ+0xe0], R2 ;  /* 0x0000e002030075a7 */ /* 0x000ea400080011ff */
[----:B--2---:R-:W-:Y:S05]  /*15a0*/  @!P0 BRA `(.L_x_19) ;  /* 0x0000006000808947 */ /* 0x004fea0003800000 */
.L_x_118:
[----:B------:R-:W-:Y:S01]  /*15b0*/  VIADD R10, R10, 0x1 ;  /* 0x000000010a0a7836 */ /* 0x000fe20000000000 */
[----:B------:R2:W-:Y:S04]  /*15c0*/  SYNCS.ARRIVE.TRANS64.A1T0 RZ, [R3+URZ+0xd0], RZ ;  /* 0x0000d0ff03ff79a7 */ /* 0x0005e800081000ff */
[----:B------:R-:W-:-:S04]  /*15d0*/  ISETP.NE.AND P0, PT, R10, 0x2, PT ;  /* 0x000000020a00780c */ /* 0x000fc80003f05270 */
[----:B------:R-:W-:Y:S02]  /*15e0*/  SEL R10, R10, RZ, P0 ;  /* 0x000000ff0a0a7207 */ /* 0x000fe40000000000 */
[----:B--2---:R-:W-:-:S04]  /*15f0*/  SEL R3, RZ, 0x1, P0 ;  /* 0x00000001ff037807 */ /* 0x004fc80000000000 */
[----:B------:R-:W-:Y:S02]  /*1600*/  LOP3.LUT R8, R8, R3, RZ, 0x3c, !PT ;  /* 0x0000000308087212 */ /* 0x000fe400078e3cff */
.L_x_18:
[----:B------:R-:W-:Y:S01]  /*1610*/  UMOV UR15, 0x400 ;  /* 0x00000400000f7882 */ /* 0x000fe20000000000 */
[----:B------:R-:W-:Y:S01]  /*1620*/  SHF.L.U32 R2, R15, 0x1f, RZ ;  /* 0x0000001f0f027819 */ /* 0x000fe200000006ff */
[----:B-1----:R-:W-:Y:S01]  /*1630*/  ULEA UR15, UR53, UR15, 0x18 ;  /* 0x0000000f350f7291 */ /* 0x002fe2000f8ec0ff */
[----:B------:R-:W-:Y:S01]  /*1640*/  R2UR UR50, R21 ;  /* 0x00000000153272ca */ /* 0x000fe200000e0000 */
[----:B------:R-:W-:Y:S01]  /*1650*/  UISETP.GE.U32.AND UP0, UPT, UR45, 0xff, UPT ;  /* 0x000000ff2d00788c */ /* 0x000fe2000bf06070 */
[----:B------:R-:W-:Y:S01]  /*1660*/  R2UR UR35, R20 ;  /* 0x00000000142372ca */ /* 0x000fe200000e0000 */
[----:B------:R-:W-:Y:S01]  /*1670*/  ULEA UR4, UR21, UR15, 0x3 ;  /* 0x0000000f15047291 */ /* 0x000fe2000f8e18ff */
[----:B------:R-:W-:-:S08]  /*1680*/  UMOV UR7, URZ ;  /* 0x000000ff00077c82 */ /* 0x000fd00008000000 */
[----:B------:R1:W2:Y:S01]  /*1690*/  SYNCS.PHASECHK.TRANS64.TRYWAIT P2, [UR4+0x18], R2 ;  /* 0x00001802ff0075a7 */ /* 0x0002a20008041104 */
[----:B------:R-:W-:Y:S02]  /*16a0*/  USHF.L.U32 UR50, UR50, 0x6, URZ ;  /* 0x0000000632327899 */ /* 0x000fe400080006ff */
[----:B------:R-:W-:Y:S01]  /*16b0*/  USHF.L.U32 UR35, UR35, 0x6, URZ ;  /* 0x0000000623237899 */ /* 0x000fe200080006ff */
[----:B------:R-:W-:Y:S11]  /*16c0*/  BRA.U !UP0, `(.L_x_20) ;  /* 0x0000000508187547 */ /* 0x000ff6000b800000 */
[----:B------:R-:W-:Y:S01]  /*16d0*/  UIADD3 UR42, UPT, UPT, UR50, 0x20, URZ ;  /* 0x00000020322a7890 */ /* 0x000fe2000fffe0ff */
[----:B------:R-:W-:Y:S01]  /*16e0*/  UMOV UR14, URZ ;  /* 0x000000ff000e7c82 */ /* 0x000fe20008000000 */
[----:B------:R-:W-:-:S10]  /*16f0*/  UMOV UR6, UR21 ;  /* 0x0000001500067c82 */ /* 0x000fd40008000000 */
.L_x_27:
[----:B------:R-:W-:Y:S01]  /*1700*/  ULEA UR49, UR6, UR15, 0x3 ;  /* 0x0000000f06317291 */ /* 0x000fe2000f8e18ff */
[----:B--2---:R-:W-:Y:S01]  /*1710*/  @!P5 MOV R3, 0x10000 ;  /* 0x000100000003d802 */ /* 0x004fe20000000f00 */
[----:B--2---:R-:W-:Y:S10]  /*1720*/  @P2 BRA `(.L_x_21) ;  /* 0x00000000000c2947 */ /* 0x004ff40003800000 */
[----:B------:R-:W-:-:S04]  /*1730*/  SHF.L.U32 R5, R15, 0x1f, RZ ;  /* 0x0000001f0f057819 */ /* 0x000fc800000006ff */
[----:B------:R-:W2:Y:S02]  /*1740*/  SYNCS.PHASECHK.TRANS64.TRYWAIT P0, [UR49+0x18], R5 ;  /* 0x00001805ff0075a7 */ /* 0x000ea40008001131 */
[----:B--2---:R-:W-:Y:S05]  /*1750*/  @!P0 BRA `(.L_x_22) ;  /* 0x0000006000288947 */ /* 0x004fea0003800000 */
.L_x_21:
[----:B------:R2:W-:Y:S01]  /*1760*/  @!P5 SYNCS.ARRIVE.TRANS64 RZ, [UR49], R3 ;  /* 0x00000003ffffd9a7 */ /* 0x0005e20008000031 */
[----:B------:R-:W-:Y:S04]  /*1770*/  BSSY.RECONVERGENT B0, `(.L_x_23) ;  /* 0x0000003000007945 */ /* 0x000fe80003800200 */
[----:B------:R-:W-:Y:S05]  /*1780*/  @P4 BRA `(.L_x_24) ;  /* 0x0000000000044947 */ /* 0x000fea0003800000 */
[----:B------:R-:W-:Y:S05]  /*1790*/  BPT.TRAP 0x1 ;  /* 0x000000040000795c */ /* 0x000fea0000300000 */
.L_x_24:
[----:B------:R-:W-:Y:S05]  /*17a0*/  BSYNC.RECONVERGENT B0 ;  /* 0x0000000000007941 */ /* 0x000fea0003800200 */
.L_x_23:
[----:B------:R-:W-:Y:S01]  /*17b0*/  UIADD3 UR4, UPT, UPT, UR6, 0x1, URZ ;  /* 0x0000000106047890 */ /* 0x000fe2000fffe0ff */
[----:B------:R-:W-:Y:S01]  /*17c0*/  BSSY.RECONVERGENT B0, `(.L_x_25) ;  /* 0x0000031000007945 */ /* 0x000fe20003800200 */
[----:B------:R-:W-:Y:S02]  /*17d0*/  ELECT P0, URZ, PT ;  /* 0x0000000000ff782f */ /* 0x000fe40003800000 */
[----:B------:R-:W-:-:S04]  /*17e0*/  UISETP.NE.AND UP0, UPT, UR4, 0x3, UPT ;  /* 0x000000030400788c */ /* 0x000fc8000bf05270 */
[----:B------:R-:W-:Y:S02]  /*17f0*/  USEL UR5, URZ, 0x1, UP0 ;  /* 0x00000001ff057887 */ /* 0x000fe40008000000 */
[----:B------:R-:W-:-:S04]  /*1800*/  USEL UR21, UR4, URZ, UP0 ;  /* 0x000000ff04157287 */ /* 0x000fc80008000000 */
[----:B------:R-:W-:Y:S01]  /*1810*/  ULEA UR4, UR21, UR15, 0x3 ;  /* 0x0000000f15047291 */ /* 0x000fe2000f8e18ff */
[----:B------:R-:W-:-:S04]  /*1820*/  LOP3.LUT R15, R15, UR5, RZ, 0x3c, !PT ;  /* 0x000000050f0f7c12 */ /* 0x000fc8000f8e3cff */
[----:B-1----:R-:W-:-:S04]  /*1830*/  SHF.L.U32 R2, R15, 0x1f, RZ ;  /* 0x0000001f0f027819 */ /* 0x002fc800000006ff */
[----:B------:R1:W1:Y:S01]  /*1840*/  SYNCS.PHASECHK.TRANS64.TRYWAIT P2, [UR4+0x18], R2 ;  /* 0x00001802ff0075a7 */ /* 0x0002620008041104 */
[----:B------:R-:W-:Y:S05]  /*1850*/  @!P0 BRA `(.L_x_26) ;  /* 0x00000000009c8947 */ /* 0x000fea0003800000 */
[----:B------:R-:W-:Y:S02]  /*1860*/  ULEA UR8, UR6, UR15, 0xf ;  /* 0x0000000f06087291 */ /* 0x000fe4000f8e78ff */
[----:B------:R-:W-:Y:S02]  /*1870*/  UIADD3 UR12, UP1, UPT, UR38, 0x80, URZ ;  /* 0x00000080260c7890 */ /* 0x000fe4000ff3e0ff */
[----:B------:R-:W-:Y:S02]  /*1880*/  UIADD3 UR4, UP0, UPT, UR38, 0x180, URZ ;  /* 0x0000018026047890 */ /* 0x000fe4000ff1e0ff */
[----:B------:R-:W-:Y:S02]  /*1890*/  USHF.L.U32 UR51, UR14, 0x7, URZ ;  /* 0x000000070e337899 */ /* 0x000fe400080006ff */
[----:B------:R-:W-:Y:S02]  /*18a0*/  UIADD3.X UR13, UPT, UPT, URZ, UR39, URZ, UP1, !UPT ;  /* 0x00000027ff0d7290 */ /* 0x000fe40008ffe4ff */
[----:B------:R-:W-:-:S02]  /*18b0*/  UIADD3 UR48, UPT, UPT, UR8, 0x6800, URZ ;  /* 0x0000680008307890 */ /* 0x000fc4000fffe0ff */
[----:B------:R-:W-:Y:S02]  /*18c0*/  UIADD3 UR40, UPT, UPT, UR8, 0xa800, URZ ;  /* 0x0000a80008287890 */ /* 0x000fe4000fffe0ff */
[----:B------:R-:W-:Y:S02]  /*18d0*/  UIADD3.X UR5, UPT, UPT, URZ, UR39, URZ, UP0, !UPT ;  /* 0x00000027ff057290 */ /* 0x000fe400087fe4ff */
[----:B------:R-:W-:Y:S02]  /*18e0*/  UIADD3 UR32, UPT, UPT, UR8, 0x1e800, URZ ;  /* 0x0001e80008207890 */ /* 0x000fe4000fffe0ff */
[----:B------:R-:W-:Y:S02]  /*18f0*/  UIADD3 UR26, UPT, UPT, UR51, 0x20, URZ ;  /* 0x00000020331a7890 */ /* 0x000fe4000fffe0ff */
[----:B------:R-:W-:Y:S02]  /*1900*/  UIADD3 UR24, UPT, UPT, UR8, 0x20800, URZ ;  /* 0x0002080008187890 */ /* 0x000fe4000fffe0ff */
[----:B------:R-:W-:-:S02]  /*1910*/  UIADD3 UR18, UPT, UPT, UR51, 0x40, URZ ;  /* 0x0000004033127890 */ /* 0x000fc4000fffe0ff */
[----:B------:R-:W-:Y:S02]  /*1920*/  UIADD3 UR16, UPT, UPT, UR8, 0x22800, URZ ;  /* 0x0002280008107890 */ /* 0x000fe4000fffe0ff */
[----:B------:R-:W-:Y:S02]  /*1930*/  UIADD3 UR10, UPT, UPT, UR51, 0x60, URZ ;  /* 0x00000060330a7890 */ /* 0x000fe4000fffe0ff */
[----:B------:R-:W-:Y:S01]  /*1940*/  UIADD3 UR8, UPT, UPT, UR8, 0x24800, URZ ;  /* 0x0002480008087890 */ /* 0x000fe2000fffe0ff */
[----:B------:R-:W-:Y:S01]  /*1950*/  UMOV UR30, 0x0 ;  /* 0x00000000001e7882 */ /* 0x000fe20000000000 */
[----:B------:R-:W-:Y:S01]  /*1960*/  UMOV UR31, 0x10000000 ;  /* 0x10000000001f7882 */ /* 0x000fe20000000000 */
[----:B------:R-:W-:Y:S01]  /*1970*/  UMOV UR41, UR49 ;  /* 0x0000003100297c82 */ /* 0x000fe20008000000 */
[----:B------:R-:W-:Y:S01]  /*1980*/  UMOV UR44, UR52 ;  /* 0x00000034002c7c82 */ /* 0x000fe20008000000 */
[----:B------:R-:W-:Y:S01]  /*1990*/  UMOV UR43, UR51 ;  /* 0x00000033002b7c82 */ /* 0x000fe20008000000 */
[----:B------:R-:W-:Y:S01]  /*19a0*/  UMOV UR33, UR49 ;  /* 0x0000003100217c82 */ /* 0x000fe20008000000 */
[----:B------:R-:W-:Y:S01]  /*19b0*/  UMOV UR36, UR52 ;  /* 0x0000003400247c82 */ /* 0x000fe20008000000 */
[----:B------:R-:W-:Y:S01]  /*19c0*/  UMOV UR34, UR51 ;  /* 0x0000003300227c82 */ /* 0x000fe20008000000 */
[----:B------:R-:W-:Y:S01]  /*19d0*/  UTMALDG.3D [UR48], [UR12], desc[UR30] ;  /* 0x00001e300c0075b4 */ /* 0x000fe20008011000 */
[----:B------:R-:W-:Y:S01]  /*19e0*/  UMOV UR25, UR49 ;  /* 0x0000003100197c82 */ /* 0x000fe20008000000 */
[----:B------:R-:W-:Y:S01]  /*19f0*/  UMOV UR27, UR35 ;  /* 0x00000023001b7c82 */ /* 0x000fe20008000000 */
[----:B------:R-:W-:Y:S01]  /*1a00*/  UMOV UR28, UR52 ;  /* 0x00000034001c7c82 */ /* 0x000fe20008000000 */
[----:B------:R-:W-:Y:S01]  /*1a10*/  UMOV UR17, UR49 ;  /* 0x0000003100117c82 */ /* 0x000fe20008000000 */
[----:B------:R-:W-:Y:S01]  /*1a20*/  UMOV UR19, UR35 ;  /* 0x0000002300137c82 */ /* 0x000fe20008000000 */
[----:B------:R-:W-:Y:S01]  /*1a30*/  UMOV UR20, UR52 ;  /* 0x0000003400147c82 */ /* 0x000fe20008000000 */
[----:B------:R-:W-:Y:S01]  /*1a40*/  UMOV UR9, UR49 ;  /* 0x0000003100097c82 */ /* 0x000fe20008000000 */
[----:B------:R2:W-:Y:S01]  /*1a50*/  UTMALDG.3D [UR40], [UR12], desc[UR30] ;  /* 0x00001e280c0075b4 */ /* 0x0005e20008011000 */
[----:B------:R-:W-:Y:S01]  /*1a60*/  UMOV UR11, UR35 ;  /* 0x00000023000b7c82 */ /* 0x000fe20008000000 */
[----:B------:R1:W-:Y:S01]  /*1a70*/  UTMALDG.3D [UR32], [UR4], desc[UR30] ;  /* 0x00001e20040075b4 */ /* 0x0003e20008011000 */
[----:B------:R1:W-:Y:S01]  /*1a80*/  UTMALDG.3D [UR24], [UR4], desc[UR30] ;  /* 0x00001e18040075b4 */ /* 0x0003e20008011000 */
[----:B------:R1:W-:Y:S01]  /*1a90*/  UTMALDG.3D [UR16], [UR4], desc[UR30] ;  /* 0x00001e10040075b4 */ /* 0x0003e20008011000 */
[----:B--2---:R-:W-:-:S02]  /*1aa0*/  UMOV UR12, UR52 ;  /* 0x00000034000c7c82 */ /* 0x004fc40008000000 */
[----:B------:R2:W-:Y:S02]  /*1ab0*/  UTMALDG.3D [UR8], [UR4], desc[UR30] ;  /* 0x00001e08040075b4 */ /* 0x0005e40008011000 */
[----:B--2---:R-:W-:Y:S01]  /*1ac0*/  NOP ;  /* 0x0000000000007918 */ /* 0x004fe20000000000 */
.L_x_26:
[----:B-1----:R-:W-:Y:S05]  /*1ad0*/  BSYNC.RECONVERGENT B0 ;  /* 0x0000000000007941 */ /* 0x002fea0003800200 */
.L_x_25:
[----:B------:R-:W-:Y:S01]  /*1ae0*/  UIADD3 UR14, UPT, UPT, UR14, 0x1, URZ ;  /* 0x000000010e0e7890 */ /* 0x000fe2000fffe0ff */
[----:B------:R-:W-:Y:S01]  /*1af0*/  UMOV UR6, UR21 ;  /* 0x0000001500067c82 */ /* 0x000fe20008000000 */
[----:B------:R-:W-:Y:S02]  /*1b00*/  UMOV UR7, UR22 ;  /* 0x0000001600077c82 */ /* 0x000fe40008000000 */
[----:B------:R-:W-:-:S09]  /*1b10*/  UISETP.NE.AND UP0, UPT, UR14, UR22, UPT ;  /* 0x000000160e00728c */ /* 0x000fd2000bf05270 */
[----:B------:R-:W-:Y:S05]  /*1b20*/  BRA.U UP0, `(.L_x_27) ;  /* 0xfffffff900f47547 */ /* 0x000fea000b83ffff */
.L_x_20:
[----:B------:R-:W-:Y:S01]  /*1b30*/  ULEA UR4, UR21, UR15, 0x3 ;  /* 0x0000000f15047291 */ /* 0x000fe2000f8e18ff */
[----:B-1----:R-:W-:Y:S01]  /*1b40*/  SHF.L.U32 R2, R15, 0x1f, RZ ;  /* 0x0000001f0f027819 */ /* 0x002fe200000006ff */
[----:B------:R-:W-:Y:S01]  /*1b50*/  @!P1 SYNCS.ARRIVE.TRANS64.A1T0 RZ, [UR15+0x68], RZ ;  /* 0x000068ffffff99a7 */ /* 0x000fe2000810000f */
[----:B------:R-:W-:-:S06]  /*1b60*/  UISETP.GT.AND UP0, UPT, UR29, UR23, UPT ;  /* 0x000000171d00728c */ /* 0x000fcc000bf04270 */
[----:B------:R1:W1:Y:S03]  /*1b70*/  SYNCS.PHASECHK.TRANS64.TRYWAIT P1, [UR4+0x18], R2 ;  /* 0x00001802ff0075a7 */ /* 0x0002660008021104 */
[----:B------:R-:W-:Y:S05]  /*1b80*/  BRA.U !UP0, `(.L_x_28) ;  /* 0x0000000508147547 */ /* 0x000fea000b800000 */
[----:B------:R-:W-:Y:S02]  /*1b90*/  UIADD3 UR14, UPT, UPT, UR37, UR7, URZ ;  /* 0x00000007250e7290 */ /* 0x000fe4000fffe0ff */
[----:B------:R-:W-:Y:S01]  /*1ba0*/  UIADD3 UR42, UPT, UPT, UR50, 0x20, URZ ;  /* 0x00000020322a7890 */ /* 0x000fe2000fffe0ff */
[----:B------:R-:W-:-:S11]  /*1bb0*/  UMOV UR6, UR21 ;  /* 0x0000001500067c82 */ /* 0x000fd60008000000 */
.L_x_35:
[----:B------:R-:W-:Y:S01]  /*1bc0*/  ULEA UR49, UR6, UR15, 0x3 ;  /* 0x0000000f06317291 */ /* 0x000fe2000f8e18ff */
[----:B--2---:R-:W-:Y:S01]  /*1bd0*/  @!P5 MOV R3, 0x10000 ;  /* 0x000100000003d802 */ /* 0x004fe20000000f00 */
[----:B-1----:R-:W-:Y:S10]  /*1be0*/  @P1 BRA `(.L_x_29) ;  /* 0x00000000000c1947 */ /* 0x002ff40003800000 */
[----:B------:R-:W-:-:S04]  /*1bf0*/  SHF.L.U32 R5, R15, 0x1f, RZ ;  /* 0x0000001f0f057819 */ /* 0x000fc800000006ff */
[----:B------:R-:W1:Y:S02]  /*1c00*/  SYNCS.PHASECHK.TRANS64.TRYWAIT P0, [UR49+0x18], R5 ;  /* 0x00001805ff0075a7 */ /* 0x000e640008001131 */
[----:B-1----:R-:W-:Y:S05]  /*1c10*/  @!P0 BRA `(.L_x_30) ;  /* 0x0000005c00108947 */ /* 0x002fea0003800000 */
.L_x_29:
[----:B------:R2:W-:Y:S01]  /*1c20*/  @!P5 SYNCS.ARRIVE.TRANS64 RZ, [UR49], R3 ;  /* 0x00000003ffffd9a7 */ /* 0x0005e20008000031 */
[----:B------:R-:W-:Y:S04]  /*1c30*/  BSSY.RECONVERGENT B0, `(.L_x_31) ;  /* 0x0000003000007945 */ /* 0x000fe80003800200 */
[----:B------:R-:W-:Y:S05]  /*1c40*/  @P4 BRA `(.L_x_32) ;  /* 0x0000000000044947 */ /* 0x000fea0003800000 */
[----:B------:R-:W-:Y:S05]  /*1c50*/  BPT.TRAP 0x1 ;  /* 0x000000040000795c */ /* 0x000fea0000300000 */
.L_x_32:
[----:B------:R-:W-:Y:S05]  /*1c60*/  BSYNC.RECONVERGENT B0 ;  /* 0x0000000000007941 */ /* 0x000fea0003800200 */
.L_x_31:
        /* <DEDUP_REMOVED lines=50> */
.L_x_34:
[----:B-1----:R-:W-:Y:S05]  /*1f90*/  BSYNC.RECONVERGENT B0 ;  /* 0x0000000000007941 */ /* 0x002fea0003800200 */
.L_x_33:
[----:B------:R-:W-:Y:S01]  /*1fa0*/  UIADD3 UR7, UPT, UPT, UR7, 0x1, URZ ;  /* 0x0000000107077890 */ /* 0x000fe2000fffe0ff */
[----:B------:R-:W-:-:S03]  /*1fb0*/  UMOV UR6, UR21 ;  /* 0x0000001500067c82 */ /* 0x000fc60008000000 */
[----:B------:R-:W-:-:S09]  /*1fc0*/  UISETP.NE.AND UP0, UPT, UR7, UR14, UPT ;  /* 0x0000000e0700728c */ /* 0x000fd2000bf05270 */
[----:B------:R-:W-:Y:S05]  /*1fd0*/  BRA.U UP0, `(.L_x_35) ;  /* 0xfffffff900f87547 */ /* 0x000fea000b83ffff */
.L_x_28:
[----:B-1----:R-:W-:Y:S01]  /*1fe0*/  LEA R2, R14, UR15, 0x3 ;  /* 0x0000000f0e027c11 */ /* 0x002fe2000f8e18ff */
[----:B------:R-:W-:Y:S01]  /*1ff0*/  NOP ;  /* 0x0000000000007918 */ /* 0x000fe20000000000 */
[----:B--2---:R-:W-:Y:S02]  /*2000*/  SHF.L.U32 R3, R12, 0x1f, RZ ;  /* 0x0000001f0c037819 */ /* 0x004fe400000006ff */
[----:B------:R-:W-:Y:S02]  /*2010*/  LEA R4, R14, UR15, 0x4 ;  /* 0x0000000f0e047c11 */ /* 0x000fe4000f8e20ff */
[----:B------:R-:W1:Y:S02]  /*2020*/  SYNCS.PHASECHK.TRANS64.TRYWAIT P0, [R2+URZ+0x70], R3 ;  /* 0x00007003020075a7 */ /* 0x000e6400080011ff */
[----:B-1----:R-:W-:Y:S05]  /*2030*/  @!P0 BRA `(.L_x_36) ;  /* 0x0000005800208947 */ /* 0x002fea0003800000 */
.L_x_121:
[----:B------:R-:W2:Y:S01]  /*2040*/  LDS.128 R4, [R4+0x100] ;  /* 0x0001000004047984 */ /* 0x000ea20000000c00 */
[----:B---3--:R-:W-:Y:S01]  /*2050*/  ISETP.GE.AND P0, PT, R26, 0x1, PT ;  /* 0x000000011a00780c */ /* 0x008fe20003f06270 */
[----:B-1----:R-:W-:Y:S01]  /*2060*/  VIADD R2, R2, 0x80 ;  /* 0x0000008002027836 */ /* 0x002fe20000000000 */
[----:B------:R-:W-:Y:S01]  /*2070*/  @!PT LDS RZ, [RZ] ;  /* 0x00000000fffff984 */ /* 0x000fe20000000800 */
[----:B------:R-:W-:Y:S01]  /*2080*/  @!PT LDS RZ, [RZ] ;  /* 0x00000000fffff984 */ /* 0x000fe20000000800 */
[----:B------:R-:W-:Y:S01]  /*2090*/  @!PT LDS RZ, [RZ] ;  /* 0x00000000fffff984 */ /* 0x000fe20000000800 */
[----:B------:R-:W-:Y:S01]  /*20a0*/  @!PT LDS RZ, [RZ] ;  /* 0x00000000fffff984 */ /* 0x000fe20000000800 */
[----:B------:R1:W-:Y:S06]  /*20b0*/  MEMBAR.ALL.CTA ;  /* 0x0000000000007992 */ /* 0x0003ec0000008000 */
[----:B-1----:R-:W1:Y:S01]  /*20c0*/  FENCE.VIEW.ASYNC.S ;  /* 0x00000000000073c6 */ /* 0x002e620000000000 */
[----:B------:R-:W-:-:S04]  /*20d0*/  PRMT R2, RZ, 0x654, R2 ;  /* 0x00000654ff027816 */ /* 0x000fc80000000002 */
[----:B-1----:R1:W-:Y:S01]  /*20e0*/  SYNCS.ARRIVE.TRANS64.RED.A1T0 RZ, [R2+URZ], RZ ;  /* 0x000000ff02ff79a7 */ /* 0x0023e200081004ff */
[----:B--2---:R-:W-:-:S13]  /*20f0*/  LOP3.LUT P2, RZ, R6, 0x1, RZ, 0xc0, !PT ;  /* 0x0000000106ff7812 */ /* 0x004fda000784c0ff */
[----:B------:R-:W-:Y:S01]  /*2100*/  @P2 SHF.R.U32.HI R3, RZ, 0x10, R5 ;  /* 0x00000010ff032819 */ /* 0x000fe20000011605 */
[----:B------:R-:W-:Y:S01]  /*2110*/  VOTEU.ANY UP0, P2 ;  /* 0x0000000000ff7886 */ /* 0x000fe20001000100 */
[----:B------:R-:W-:Y:S02]  /*2120*/  @P2 MOV R13, R4 ;  /* 0x00000004000d2202 */ /* 0x000fe40000000f00 */
[----:B------:R-:W-:Y:S02]  /*2130*/  @P2 R2UR.BROADCAST UR4, R3 ;  /* 0x00000000030422ca */ /* 0x000fe400008e0000 */
[----:B------:R-:W-:-:S11]  /*2140*/  @P2 LOP3.LUT R11, R5, 0xffff, RZ, 0xc0, !PT ;  /* 0x0000ffff050b2812 */ /* 0x000fd600078ec0ff */
[----:B------:R-:W-:Y:S01]  /*2150*/  @UP0 UMOV UR52, UR4 ;  /* 0x0000000400340c82 */ /* 0x000fe20008000000 */
[----:B-1----:R-:W-:Y:S05]  /*2160*/  @!P0 BRA `(.L_x_37) ;  /* 0x0000000000b88947 */ /* 0x002fea0003800000 */
[----:B------:R-:W4:Y:S01]  /*2170*/  LDC.64 R4, c[0x0][0xb18] ;  /* 0x0002c600ff047b82 */ /* 0x000f220000000a00 */
[----:B------:R-:W-:-:S07]  /*2180*/  ISETP.NE.AND P3, PT, R26, 0x1, PT ;  /* 0x000000011a00780c */ /* 0x000fce0003f65270 */
[----:B------:R-:W1:Y:S08]  /*2190*/  LDC.64 R6, c[0x0][0xb10] ;  /* 0x0002c400ff067b82 */ /* 0x000e700000000a00 */
[----:B------:R-:W2:Y:S08]  /*21a0*/  LDC R16, c[0x0][0xb20] ;  /* 0x0002c800ff107b82 */ /* 0x000eb00000000800 */
[----:B------:R-:W3:Y:S01]  /*21b0*/  LDC R18, c[0x0][0xb0c] ;  /* 0x0002c300ff127b82 */ /* 0x000ee20000000800 */
[----:B----4-:R-:W-:Y:S01]  /*21c0*/  IMAD.HI.U32 R17, R0, R5, RZ ;  /* 0x0000000500117227 */ /* 0x010fe200078e00ff */
[----:B------:R-:W-:-:S03]  /*21d0*/  ISETP.NE.AND P0, PT, R4, 0x1, PT ;  /* 0x000000010400780c */ /* 0x000fc60003f05270 */
[----:B------:R-:W-:-:S03]  /*21e0*/  IMAD.HI.U32 R5, R11, R5, RZ ;  /* 0x000000050b057227 */ /* 0x000fc600078e00ff */
[----:B------:R-:W4:Y:S01]  /*21f0*/  LDC.64 R2, c[0x0][0xb28] ;  /* 0x0002ca00ff027b82 */ /* 0x000f220000000a00 */
[----:B-1----:R-:W-:-:S04]  /*2200*/  IMAD.HI.U32 R20, R9, R6, RZ ;  /* 0x0000000609147227 */ /* 0x002fc800078e00ff */
[----:B------:R-:W-:Y:S01]  /*2210*/  IMAD.HI.U32 R22, R13, R6, RZ ;  /* 0x000000060d167227 */ /* 0x000fe200078e00ff */
[----:B------:R-:W-:Y:S02]  /*2220*/  SHF.R.U32.HI R20, RZ, R7, R20 ;  /* 0x00000007ff147219 */ /* 0x000fe40000011614 */
[-C--:B--2---:R-:W-:Y:S02]  /*2230*/  SHF.R.U32.HI R17, RZ, R16.reuse, R17 ;  /* 0x00000010ff117219 */ /* 0x084fe40000011611 */
[----:B------:R-:W-:Y:S02]  /*2240*/  SHF.R.U32.HI R16, RZ, R16, R5 ;  /* 0x00000010ff107219 */ /* 0x000fe40000011605 */
[----:B------:R-:W-:Y:S02]  /*2250*/  SEL R17, R0, R17, !P0 ;  /* 0x0000001100117207 */ /* 0x000fe40004000000 */
[----:B------:R-:W-:Y:S02]  /*2260*/  SHF.R.U32.HI R22, RZ, R7, R22 ;  /* 0x00000007ff167219 */ /* 0x000fe40000011616 */
[----:B---3--:R-:W-:-:S02]  /*2270*/  ISETP.NE.AND P1, PT, R18, 0x1, PT ;  /* 0x000000011200780c */ /* 0x008fc40003f25270 */
[----:B------:R-:W-:Y:S02]  /*2280*/  SEL R5, R11, R16, !P0 ;  /* 0x000000100b057207 */ /* 0x000fe40004000000 */
[----:B------:R-:W-:Y:S02]  /*2290*/  SEL R19, R9, R20, !P1 ;  /* 0x0000001409137207 */ /* 0x000fe40004800000 */
[----:B------:R-:W-:Y:S01]  /*22a0*/  SEL R7, R13, R22, !P1 ;  /* 0x000000160d077207 */ /* 0x000fe20004800000 */
[----:B----4-:R-:W-:-:S04]  /*22b0*/  IMAD.HI.U32 R20, R17, R2, RZ ;  /* 0x0000000211147227 */ /* 0x010fc800078e00ff */
[----:B------:R-:W-:Y:S01]  /*22c0*/  IMAD.HI.U32 R6, R19, R2, RZ ;  /* 0x0000000213067227 */ /* 0x000fe200078e00ff */
[----:B------:R-:W-:-:S04]  /*22d0*/  @P3 SHF.R.U32.HI R17, RZ, R3, R20 ;  /* 0x00000003ff113219 */ /* 0x000fc80000011614 */
        /* <DEDUP_REMOVED lines=8> */
[----:B------:R-:W-:-:S04]  /*2360*/  @!P0 IMAD.HI.U32 R16, R7, R2, RZ ;  /* 0x0000000207108227 */ /* 0x000fc800078e00ff */
[----:B------:R-:W-:Y:S01]  /*2370*/  IMAD.MOV R2, RZ, RZ, -R6 ;  /* 0x000000ffff027224 */ /* 0x000fe200078e0a06 */
[----:B------:R-:W-:-:S03]  /*2380*/  @!P0 SHF.R.U32.HI R16, RZ, R3, R16 ;  /* 0x00000003ff108219 */ /* 0x000fc60000011610 */
[----:B------:R-:W-:Y:S01]  /*2390*/  IMAD R2, R26, R2, R5 ;  /* 0x000000021a027224 */ /* 0x000fe200078e0205 */
[----:B------:R-:W-:Y:S02]  /*23a0*/  @!P0 SEL R3, R7, R16, !P3 ;  /* 0x0000001007038207 */ /* 0x000fe40005800000 */
[----:B------:R-:W-:-:S03]  /*23b0*/  IADD3 R16, PT, PT, -R5, RZ, RZ ;  /* 0x000000ff05107210 */ /* 0x000fc60007ffe1ff */
[--C-:B------:R-:W-:Y:S02]  /*23c0*/  @!P0 IMAD.IADD R6, R6, 0x1, -R3.reuse ;  /* 0x0000000106068824 */ /* 0x100fe400078e0a03 */
[----:B------:R-:W-:Y:S01]  /*23d0*/  @!P0 IMAD R3, R2, R19, R3 ;  /* 0x0000001302038224 */ /* 0x000fe200078e0203 */
[----:B------:R-:W-:Y:S01]  /*23e0*/  IADD3 R2, PT, PT, -R7, RZ, RZ ;  /* 0x000000ff07027210 */ /* 0x000fe20007ffe1ff */
[----:B------:R-:W-:Y:S02]  /*23f0*/  @!P0 IMAD R5, R26, R6, R7 ;  /* 0x000000061a058224 */ /* 0x000fe400078e0207 */
[----:B------:R-:W-:Y:S02]  /*2400*/  IMAD R11, R4, R16, R11 ;  /* 0x00000010040b7224 */ /* 0x000fe400078e020b */
[----:B------:R-:W-:Y:S02]  /*2410*/  @!P0 IMAD.MOV.U32 R7, RZ, RZ, R3 ;  /* 0x000000ffff078224 */ /* 0x000fe400078e0003 */
[----:B------:R-:W-:-:S02]  /*2420*/  IMAD R2, R18, R2, R13 ;  /* 0x0000000212027224 */ /* 0x000fc400078e020d */
[----:B------:R-:W-:Y:S02]  /*2430*/  IMAD R11, R5, R4, R11 ;  /* 0x00000004050b7224 */ /* 0x000fe400078e020b */
[----:B------:R-:W-:Y:S02]  /*2440*/  IMAD R13, R7, R18, R2 ;  /* 0x00000012070d7224 */ /* 0x000fe400078e0202 */
.L_x_37:
[----:B------:R-:W1:Y:S02]  /*2450*/  LDCU UR4, c[0x0][0xb30] ;  /* 0x00016600ff0477ac */ /* 0x000e640008000800 */
[----:B-1----:R-:W-:-:S09]  /*2460*/  UISETP.NE.AND UP0, UPT, UR4, 0x1, UPT ;  /* 0x000000010400788c */ /* 0x002fd2000bf05270 */
[----:B------:R-:W-:Y:S05]  /*2470*/  BRA.U UP0, `(.L_x_38) ;  /* 0x0000000100407547 */ /* 0x000fea000b800000 */
[----:B------:R-:W1:Y:S08]  /*2480*/  LDC.64 R4, c[0x0][0xb10] ;  /* 0x0002c400ff047b82 */ /* 0x000e700000000a00 */
[----:B------:R-:W2:Y:S08]  /*2490*/  LDC.64 R2, c[0x0][0xb18] ;  /* 0x0002c600ff027b82 */ /* 0x000eb00000000a00 */
[----:B------:R-:W3:Y:S08]  /*24a0*/  LDC R6, c[0x0][0xb20] ;  /* 0x0002c800ff067b82 */ /* 0x000ef00000000800 */
[----:B------:R-:W4:Y:S01]  /*24b0*/  LDC R16, c[0x0][0xb0c] ;  /* 0x0002c300ff107b82 */ /* 0x000f220000000800 */
[----:B-1----:R-:W-:-:S05]  /*24c0*/  IMAD.HI.U32 R4, R13, R4, RZ ;  /* 0x000000040d047227 */ /* 0x002fca00078e00ff */
[----:B------:R-:W-:Y:S01]  /*24d0*/  SHF.R.U32.HI R4, RZ, R5, R4 ;  /* 0x00000005ff047219 */ /* 0x000fe20000011604 */
[----:B--2---:R-:W-:Y:S01]  /*24e0*/  IMAD.HI.U32 R3, R11, R3, RZ ;  /* 0x000000030b037227 */ /* 0x004fe200078e00ff */
[----:B------:R-:W-:-:S04]  /*24f0*/  ISETP.NE.AND P0, PT, R2, 0x1, PT ;  /* 0x000000010200780c */ /* 0x000fc80003f05270 */
[----:B---3--:R-:W-:-:S04]  /*2500*/  SHF.R.U32.HI R6, RZ, R6, R3 ;  /* 0x00000006ff067219 */ /* 0x008fc80000011603 */
[----:B------:R-:W-:Y:S02]  /*2510*/  SEL R3, R11, R6, !P0 ;  /* 0x000000060b037207 */ /* 0x000fe40004000000 */
[----:B----4-:R-:W-:-:S04]  /*2520*/  ISETP.NE.AND P1, PT, R16, 0x1, PT ;  /* 0x000000011000780c */ /* 0x010fc80003f25270 */
[----:B------:R-:W-:-:S05]  /*2530*/  SEL R4, R13, R4, !P1 ;  /* 0x000000040d047207 */ /* 0x000fca0004800000 */
[----:B------:R-:W-:Y:S02]  /*2540*/  IMAD.IADD R5, R3, 0x1, -R4 ;  /* 0x0000000103057824 */ /* 0x000fe400078e0a04 */
[----:B------:R-:W-:Y:S02]  /*2550*/  IMAD.IADD R3, R4, 0x1, -R3 ;  /* 0x0000000104037824 */ /* 0x000fe400078e0a03 */
[----:B------:R-:W-:Y:S02]  /*2560*/  IMAD R13, R5, R16, R13 ;  /* 0x00000010050d7224 */ /* 0x000fe400078e020d */
[----:B------:R-:W-:-:S07]  /*2570*/  IMAD R11, R3, R2, R11 ;  /* 0x00000002030b7224 */ /* 0x000fce00078e020b */
.L_x_38:
[----:B------:R-:W-:Y:S01]  /*2580*/  VIADD R14, R14, 0x1 ;  /* 0x000000010e0e7836 */ /* 0x000fe20000000000 */
[----:B------:R-:W-:Y:S01]  /*2590*/  PLOP3.LUT P1, PT, PT, PT, PT, 0x80, 0x8 ;  /* 0x000000000008781c */ /* 0x000fe20003f2f070 */
[----:B------:R-:W-:Y:S02]  /*25a0*/  IMAD.IADD R21, R13, 0x1, R68 ;  /* 0x000000010d157824 */ /* 0x000fe400078e0244 */
[----:B------:R-:W-:Y:S01]  /*25b0*/  IMAD.IADD R20, R11, 0x1, R66 ;  /* 0x000000010b147824 */ /* 0x000fe200078e0242 */
[----:B------:R-:W-:-:S04]  /*25c0*/  ISETP.NE.AND P0, PT, R14, 0x2, PT ;  /* 0x000000020e00780c */ /* 0x000fc80003f05270 */
[----:B------:R-:W-:Y:S02]  /*25d0*/  SEL R3, RZ, 0x1, P0 ;  /* 0x00000001ff037807 */ /* 0x000fe40000000000 */
[----:B------:R-:W-:Y:S02]  /*25e0*/  SEL R14, R14, RZ, P0 ;  /* 0x000000ff0e0e7207 */ /* 0x000fe40000000000 */
[----:B------:R-:W-:Y:S01]  /*25f0*/  LOP3.LUT R12, R12, R3, RZ, 0x3c, !PT ;  /* 0x000000030c0c7212 */ /* 0x000fe200078e3cff */
[----:B------:R-:W-:Y:S06]  /*2600*/  @P2 BRA `(.L_x_39) ;  /* 0xffffffec00c02947 */ /* 0x000fec000383ffff */
[----:B------:R-:W-:Y:S01]  /*2610*/  UIADD3 UR15, UPT, UPT, UR15, 0x18, URZ ;  /* 0x000000180f0f7890 */ /* 0x000fe2000fffe0ff */
[----:B------:R-:W-:-:S03]  /*2620*/  SHF.L.U32 R3, R15, 0x1f, RZ ;  /* 0x0000001f0f037819 */ /* 0x000fc600000006ff */
[----:B------:R-:W-:-:S09]  /*2630*/  ULEA UR4, UR21, UR15, 0x3 ;  /* 0x0000000f15047291 */ /* 0x000fd2000f8e18ff */
[----:B------:R-:W1:Y:S02]  /*2640*/  SYNCS.PHASECHK.TRANS64.TRYWAIT P0, [UR4], R3 ;  /* 0x00000003ff0075a7 */ /* 0x000e640008001104 */
[----:B-1----:R-:W-:Y:S05]  /*2650*/  @!P0 BRA `(.L_x_40) ;  /* 0x0000005000ac8947 */ /* 0x002fea0003800000 */
.L_x_123:
[----:B------:R-:W-:-:S04]  /*2660*/  UIADD3 UR4, UPT, UPT, UR21, 0x1, URZ ;  /* 0x0000000115047890 */ /* 0x000fc8000fffe0ff */
[----:B------:R-:W-:-:S04]  /*2670*/  UISETP.NE.AND UP0, UPT, UR4, 0x3, UPT ;  /* 0x000000030400788c */ /* 0x000fc8000bf05270 */
[----:B------:R-:W-:Y:S02]  /*2680*/  USEL UR6, URZ, 0x1, UP0 ;  /* 0x00000001ff067887 */ /* 0x000fe40008000000 */
[----:B------:R-:W-:-:S04]  /*2690*/  USEL UR4, UR4, URZ, UP0 ;  /* 0x000000ff04047287 */ /* 0x000fc80008000000 */
[----:B------:R-:W-:Y:S01]  /*26a0*/  ULEA UR5, UR4, UR15, 0x3 ;  /* 0x0000000f04057291 */ /* 0x000fe2000f8e18ff */
[----:B------:R-:W-:-:S04]  /*26b0*/  LOP3.LUT R15, R15, UR6, RZ, 0x3c, !PT ;  /* 0x000000060f0f7c12 */ /* 0x000fc8000f8e3cff */
[----:B-1----:R-:W-:-:S04]  /*26c0*/  SHF.L.U32 R3, R15, 0x1f, RZ ;  /* 0x0000001f0f037819 */ /* 0x002fc800000006ff */
[----:B------:R-:W1:Y:S02]  /*26d0*/  SYNCS.PHASECHK.TRANS64.TRYWAIT P0, [UR5], R3 ;  /* 0x00000003ff0075a7 */ /* 0x000e640008001105 */
[----:B-1----:R-:W-:Y:S05]  /*26e0*/  @!P0 BRA `(.L_x_41) ;  /* 0x0000005000a08947 */ /* 0x002fea0003800000 */
.L_x_125:
[----:B------:R-:W-:-:S04]  /*26f0*/  UIADD3 UR4, UPT, UPT, UR4, 0x1, URZ ;  /* 0x0000000104047890 */ /* 0x000fc8000fffe0ff */
[----:B------:R-:W-:-:S04]  /*2700*/  UISETP.NE.AND UP0, UPT, UR4, 0x3, UPT ;  /* 0x000000030400788c */ /* 0x000fc8000bf05270 */
[----:B------:R-:W-:Y:S02]  /*2710*/  USEL UR5, URZ, 0x1, UP0 ;  /* 0x00000001ff057887 */ /* 0x000fe40008000000 */
[----:B------:R-:W-:-:S04]  /*2720*/  USEL UR4, UR4, URZ, UP0 ;  /* 0x000000ff04047287 */ /* 0x000fc80008000000 */
[----:B------:R-:W-:Y:S01]  /*2730*/  ULEA UR4, UR4, UR15, 0x3 ;  /* 0x0000000f04047291 */ /* 0x000fe2000f8e18ff */
[----:B-1----:R-:W-:-:S04]  /*2740*/  LOP3.LUT R3, R15, UR5, RZ, 0x3c, !PT ;  /* 0x000000050f037c12 */ /* 0x002fc8000f8e3cff */
[----:B------:R-:W-:Y:S01]  /*2750*/  SHF.L.U32 R3, R3, 0x1f, RZ ;  /* 0x0000001f03037819 */ /* 0x000fe200000006ff */
[----:B----4-:R-:W-:-:S07]  /*2760*/  IMAD.U32 R0, RZ, RZ, UR4 ;  /* 0x00000004ff007e24 */ /* 0x010fce000f8e00ff */
.L_x_42:
[----:B-1----:R1:W2:Y:S02]  /*2770*/  SYNCS.PHASECHK.TRANS64.TRYWAIT P0, [R0+URZ], R3 ;  /* 0x00000003000075a7 */ /* 0x0022a400080011ff */
[----:B--2---:R-:W-:Y:S05]  /*2780*/  @!P0 NANOSLEEP.SYNCS 0x989680 ;  /* 0x009896800000895d */ /* 0x004fea0003900000 */
[----:B------:R-:W2:Y:S02]  /*2790*/  @!P0 SYNCS.PHASECHK.TRANS64 P0, [R0+URZ], R3 ;  /* 0x00000003000085a7 */ /* 0x000ea400080010ff */
[----:B--2---:R-:W-:Y:S05]  /*27a0*/  @P0 EXIT ;  /* 0x000000000000094d */ /* 0x004fea0003800000 */
[----:B------:R-:W-:Y:S05]  /*27b0*/  BRA `(.L_x_42) ;  /* 0xfffffffc00ec7947 */ /* 0x000fea000383ffff */
.L_x_17:
[----:B------:R-:W-:-:S04]  /*27c0*/  UISETP.NE.AND UP1, UPT, UR53, URZ, UPT ;  /* 0x000000ff3500728c */ /* 0x000fc8000bf25270 */
[----:B------:R-:W-:-:S09]  /*27d0*/  UISETP.NE.OR UP1, UPT, UR10, 0x1, UP1 ;  /* 0x000000010a00788c */ /* 0x000fd20008f25670 */
[----:B------:R-:W-:Y:S05]  /*27e0*/  BRA.U UP1, `(.L_x_43) ;  /* 0x0000000501487547 */ /* 0x000fea000b800000 */
[----:B------:R-:W-:Y:S01]  /*27f0*/  ISETP.NE.AND P2, PT, R2, RZ, PT ;  /* 0x000000ff0200720c */ /* 0x000fe20003f45270 */
[----:B------:R-:W-:Y:S01]  /*2800*/  IMAD.MOV.U32 R12, RZ, RZ, 0x1 ;  /* 0x00000001ff0c7424 */ /* 0x000fe200078e00ff */
[----:B------:R-:W-:Y:S02]  /*2810*/  CS2R R10, SRZ ;  /* 0x00000000000a7805 */ /* 0x000fe4000001ff00 */
[----:B------:R-:W-:Y:S01]  /*2820*/  CS2R R8, SRZ ;  /* 0x0000000000087805 */ /* 0x000fe2000001ff00 */
[----:B------:R-:W-:Y:S01]  /*2830*/  UMOV UR6, 0x400 ;  /* 0x0000040000067882 */ /* 0x000fe20000000000 */
[----:B------:R-:W-:Y:S01]  /*2840*/  UMOV UR5, URZ ;  /* 0x000000ff00057c82 */ /* 0x000fe20008000000 */
[----:B------:R-:W-:-:S12]  /*2850*/  ULEA UR6, UR53, UR6, 0x18 ;  /* 0x0000000635067291 */ /* 0x000fd8000f8ec0ff */
.L_x_47:
[----:B------:R-:W-:Y:S02]  /*2860*/  LEA R0, R8, UR6, 0x3 ;  /* 0x0000000608007c11 */ /* 0x000fe4000f8e18ff */
[----:B------:R-:W-:-:S03]  /*2870*/  SHF.L.U32 R5, R9, 0x1f, RZ ;  /* 0x0000001f09057819 */ /* 0x000fc600000006ff */
[----:B------:R-:W-:Y:S01]  /*2880*/  VIADD R4, R0, 0xe0 ;  /* 0x000000e000047836 */ /* 0x000fe20000000000 */
[----:B------:R-:W1:Y:S02]  /*2890*/  SYNCS.PHASECHK.TRANS64.TRYWAIT P0, [R0+URZ+0xd0], R5 ;  /* 0x0000d005000075a7 */ /* 0x000e6400080011ff */
[----:B-1----:R-:W-:Y:S05]  /*28a0*/  @!P0 BRA `(.L_x_44) ;  /* 0x0000005000488947 */ /* 0x002fea0003800000 */
.L_x_126:
[----:B------:R-:W-:Y:S01]  /*28b0*/  ULEA UR4, UR5, UR6, 0x3 ;  /* 0x0000000605047291 */ /* 0x000fe2000f8e18ff */
[----:B------:R-:W-:Y:S02]  /*28c0*/  PRMT R4, RZ, 0x654, R4 ;  /* 0x00000654ff047816 */ /* 0x000fe40000000004 */
[----:B-1----:R-:W-:Y:S01]  /*28d0*/  SHF.L.U32 R5, R12, 0x1f, RZ ;  /* 0x0000001f0c057819 */ /* 0x002fe200000006ff */
[----:B------:R-:W-:Y:S01]  /*28e0*/  UIADD3 UR7, UPT, UPT, UR4, 0x70, URZ ;  /* 0x0000007004077890 */ /* 0x000fe2000fffe0ff */
[----:B------:R1:W-:Y:S05]  /*28f0*/  SYNCS.ARRIVE.TRANS64.RED.A1T0 RZ, [R4+URZ], RZ ;  /* 0x000000ff04ff79a7 */ /* 0x0003ea00081004ff */
[----:B------:R-:W-:Y:S01]  /*2900*/  IMAD.U32 R7, RZ, RZ, UR7 ;  /* 0x00000007ff077e24 */ /* 0x000fe2000f8e00ff */
[----:B------:R-:W2:Y:S04]  /*2910*/  SYNCS.PHASECHK.TRANS64.TRYWAIT P0, [UR4+0x80], R5 ;  /* 0x00008005ff0075a7 */ /* 0x000ea80008001104 */
[----:B------:R-:W-:Y:S01]  /*2920*/  PRMT R6, R2, 0x654, R7 ;  /* 0x0000065402067816 */ /* 0x000fe20000000007 */
[----:B-1----:R-:W-:Y:S01]  /*2930*/  @!P2 IMAD.MOV.U32 R4, RZ, RZ, 0x10 ;  /* 0x00000010ff04a424 */ /* 0x002fe200078e00ff */
[----:B--2---:R-:W-:Y:S06]  /*2940*/  @!P0 BRA `(.L_x_45) ;  /* 0x0000005000348947 */ /* 0x004fec0003800000 */
.L_x_128:
[----:B------:R-:W-:Y:S01]  /*2950*/  ULEA UR8, UR5, UR6, 0x4 ;  /* 0x0000000605087291 */ /* 0x000fe2000f8e20ff */
[----:B------:R-:W-:Y:S01]  /*2960*/  SEL R3, R6, R3, !P2 ;  /* 0x0000000306037207 */ /* 0x000fe20005000000 */
[----:B------:R-:W-:Y:S01]  /*2970*/  UIADD3 UR9, UPT, UPT, UR4, 0x70, URZ ;  /* 0x0000007004097890 */ /* 0x000fe2000fffe0ff */
[----:B-1----:R-:W-:Y:S01]  /*2980*/  LEA R0, R11, UR6, 0x3 ;  /* 0x000000060b007c11 */ /* 0x002fe2000f8e18ff */
[----:B------:R-:W-:Y:S01]  /*2990*/  UIADD3 UR8, UPT, UPT, UR8, 0x100, URZ ;  /* 0x0000010008087890 */ /* 0x000fe2000fffe0ff */
[----:B------:R-:W-:Y:S01]  /*29a0*/  SHF.L.U32 R5, R10, 0x1f, RZ ;  /* 0x0000001f0a057819 */ /* 0x000fe200000006ff */
[----:B------:R1:W-:Y:S01]  /*29b0*/  @!P2 SYNCS.ARRIVE.TRANS64.RED RZ, [R3+URZ], R4 ;  /* 0x0000000403ffa9a7 */ /* 0x0003e200080004ff */
[----:B------:R-:W-:Y:S01]  /*29c0*/  UIADD3 UR4, UPT, UPT, UR5, 0x1, URZ ;  /* 0x0000000105047890 */ /* 0x000fe2000fffe0ff */
[----:B------:R-:W-:-:S03]  /*29d0*/  VIADD R8, R8, 0x1 ;  /* 0x0000000108087836 */ /* 0x000fc60000000000 */
[----:B------:R-:W-:Y:S02]  /*29e0*/  UISETP.NE.AND UP0, UPT, UR4, 0x2, UPT ;  /* 0x000000020400788c */ /* 0x000fe4000bf05270 */
[----:B------:R-:W-:Y:S06]  /*29f0*/  UGETNEXTWORKID.BROADCAST [UR8], [UR9] ;  /* 0x00000000080073ca */ /* 0x000fec0008000100 */
[----:B------:R-:W-:Y:S01]  /*2a00*/  USEL UR7, URZ, 0x1, UP0 ;  /* 0x00000001ff077887 */ /* 0x000fe20008000000 */
[----:B------:R-:W-:Y:S01]  /*2a10*/  ISETP.NE.AND P0, PT, R8, 0x2, PT ;  /* 0x000000020800780c */ /* 0x000fe20003f05270 */
[----:B------:R-:W-:Y:S01]  /*2a20*/  USEL UR5, UR4, URZ, UP0 ;  /* 0x000000ff04057287 */ /* 0x000fe20008000000 */
[----:B------:R-:W2:Y:S03]  /*2a30*/  SYNCS.PHASECHK.TRANS64.TRYWAIT P1, [R0+URZ+0x70], R5 ;  /* 0x00007005000075a7 */ /* 0x000ea600080211ff */
[----:B------:R-:W-:Y:S01]  /*2a40*/  LOP3.LUT R12, R12, UR7, RZ, 0x3c, !PT ;  /* 0x000000070c0c7c12 */ /* 0x000fe2000f8e3cff */
[----:B-12---:R-:W-:Y:S07]  /*2a50*/  @!P1 BRA `(.L_x_46) ;  /* 0x0000005000089947 */ /* 0x006fee0003800000 */
.L_x_129:
[C---:B------:R-:W-:Y:S01]  /*2a60*/  LEA R4, R11.reuse, UR6, 0x4 ;  /* 0x000000060b047c11 */ /* 0x040fe2000f8e20ff */
[----:B-1----:R-:W-:Y:S01]  /*2a70*/  VIADD R0, R0, 0x80 ;  /* 0x0000008000007836 */ /* 0x002fe20000000000 */
[----:B------:R-:W-:Y:S01]  /*2a80*/  SEL R8, R8, RZ, P0 ;  /* 0x000000ff08087207 */ /* 0x000fe20000000000 */
[----:B------:R-:W-:-:S03]  /*2a90*/  VIADD R11, R11, 0x1 ;  /* 0x000000010b0b7836 */ /* 0x000fc60000000000 */
[----:B------:R-:W1:Y:S01]  /*2aa0*/  LDS.128 R4, [R4+0x100] ;  /* 0x0001000004047984 */ /* 0x000e620000000c00 */
[----:B------:R-:W-:Y:S02]  /*2ab0*/  PRMT R0, RZ, 0x654, R0 ;  /* 0x00000654ff007816 */ /* 0x000fe40000000000 */
[C---:B------:R-:W-:Y:S01]  /*2ac0*/  ISETP.NE.AND P1, PT, R11.reuse, 0x2, PT ;  /* 0x000000020b00780c */ /* 0x040fe20003f25270 */
[----:B------:R-:W-:Y:S01]  /*2ad0*/  @!PT LDS RZ, [RZ] ;  /* 0x00000000fffff984 */ /* 0x000fe20000000800 */
[----:B------:R-:W-:Y:S01]  /*2ae0*/  @!PT LDS RZ, [RZ] ;  /* 0x00000000fffff984 */ /* 0x000fe20000000800 */
[----:B------:R-:W-:Y:S01]  /*2af0*/  @!PT LDS RZ, [RZ] ;  /* 0x00000000fffff984 */ /* 0x000fe20000000800 */
[----:B------:R-:W-:Y:S01]  /*2b00*/  @!PT LDS RZ, [RZ] ;  /* 0x00000000fffff984 */ /* 0x000fe20000000800 */
[----:B------:R2:W-:Y:S06]  /*2b10*/  MEMBAR.ALL.CTA ;  /* 0x0000000000007992 */ /* 0x0005ec0000008000 */
[----:B--2---:R-:W2:Y:S01]  /*2b20*/  FENCE.VIEW.ASYNC.S ;  /* 0x00000000000073c6 */ /* 0x004ea20000000000 */
[----:B------:R-:W-:Y:S01]  /*2b30*/  SEL R11, R11, RZ, P1 ;  /* 0x000000ff0b0b7207 */ /* 0x000fe20000800000 */
[----:B--2---:R2:W-:Y:S01]  /*2b40*/  SYNCS.ARRIVE.TRANS64.RED.A1T0 RZ, [R0+URZ], RZ ;  /* 0x000000ff00ff79a7 */ /* 0x0045e200081004ff */
[----:B-1----:R-:W-:-:S02]  /*2b50*/  LOP3.LUT P3, RZ, R6, 0x1, RZ, 0xc0, !PT ;  /* 0x0000000106ff7812 */ /* 0x002fc4000786c0ff */
[----:B------:R-:W-:-:S04]  /*2b60*/  SEL R5, RZ, 0x1, P1 ;  /* 0x00000001ff057807 */ /* 0x000fc80000800000 */
[----:B------:R-:W-:Y:S02]  /*2b70*/  LOP3.LUT R10, R10, R5, RZ, 0x3c, !PT ;  /* 0x000000050a0a7212 */ /* 0x000fe400078e3cff */
[----:B--2---:R-:W-:-:S04]  /*2b80*/  SEL R0, RZ, 0x1, P0 ;  /* 0x00000001ff007807 */ /* 0x004fc80000000000 */
[----:B------:R-:W-:Y:S01]  /*2b90*/  LOP3.LUT R9, R9, R0, RZ, 0x3c, !PT ;  /* 0x0000000009097212 */ /* 0x000fe200078e3cff */
[----:B------:R-:W-:Y:S06]  /*2ba0*/  @P3 BRA `(.L_x_47) ;  /* 0xfffffffc002c3947 */ /* 0x000fec000383ffff */
[----:B------:R-:W-:Y:S01]  /*2bb0*/  ULEA UR4, UR5, UR6, 0x3 ;  /* 0x0000000605047291 */ /* 0x000fe2000f8e18ff */
[----:B------:R-:W-:-:S08]  /*2bc0*/  SHF.L.U32 R3, R12, 0x1f, RZ ;  /* 0x0000001f0c037819 */ /* 0x000fd000000006ff */
[----:B------:R-:W1:Y:S02]  /*2bd0*/  SYNCS.PHASECHK.TRANS64 P0, [UR4+0x80], R3 ;  /* 0x00008003ff0075a7 */ /* 0x000e640008001004 */
[----:B-1----:R-:W-:Y:S05]  /*2be0*/  @P0 BRA `(.L_x_48) ;  /* 0x0000000000080947 */ /* 0x002fea0003800000 */
[----:B------:R-:W1:Y:S02]  /*2bf0*/  SYNCS.PHASECHK.TRANS64.TRYWAIT P0, [UR4+0x80], R3 ;  /* 0x00008003ff0075a7 */ /* 0x000e640008001104 */
[----:B-1----:R-:W-:Y:S05]  /*2c00*/  @!P0 BRA `(.L_x_49) ;  /* 0x0000004c00b08947 */ /* 0x002fea0003800000 */
.L_x_48:
[----:B------:R-:W-:-:S04]  /*2c10*/  UIADD3 UR7, UPT, UPT, UR5, 0x1, URZ ;  /* 0x0000000105077890 */ /* 0x000fc8000fffe0ff */
[----:B------:R-:W-:-:S04]  /*2c20*/  UISETP.NE.AND UP0, UPT, UR7, 0x2, UPT ;  /* 0x000000020700788c */ /* 0x000fc8000bf05270 */
[----:B------:R-:W-:Y:S02]  /*2c30*/  USEL UR8, URZ, 0x1, UP0 ;  /* 0x00000001ff087887 */ /* 0x000fe40008000000 */
[----:B------:R-:W-:-:S04]  /*2c40*/  USEL UR7, UR7, URZ, UP0 ;  /* 0x000000ff07077287 */ /* 0x000fc80008000000 */
[----:B------:R-:W-:Y:S01]  /*2c50*/  ULEA UR7, UR7, UR6, 0x3 ;  /* 0x0000000607077291 */ /* 0x000fe2000f8e18ff */
[----:B-1----:R-:W-:-:S04]  /*2c60*/  LOP3.LUT R3, R12, UR8, RZ, 0x3c, !PT ;  /* 0x000000080c037c12 */ /* 0x002fc8000f8e3cff */
[----:B------:R-:W-:-:S04]  /*2c70*/  SHF.L.U32 R0, R3, 0x1f, RZ ;  /* 0x0000001f03007819 */ /* 0x000fc800000006ff */
[----:B------:R-:W1:Y:S02]  /*2c80*/  SYNCS.PHASECHK.TRANS64 P0, [UR7+0x80], R0 ;  /* 0x00008000ff0075a7 */ /* 0x000e640008001007 */
[----:B-1----:R-:W-:Y:S05]  /*2c90*/  @P0 EXIT ;  /* 0x000000000000094d */ /* 0x002fea0003800000 */
[----:B------:R-:W-:Y:S02]  /*2ca0*/  SHF.L.U32 R3, R3, 0x1f, RZ ;  /* 0x0000001f03037819 */ /* 0x000fe400000006ff */
[----:B------:R-:W-:-:S07]  /*2cb0*/  MOV R0, UR7 ;  /* 0x0000000700007c02 */ /* 0x000fce0008000f00 */
.L_x_50:
[----:B-1----:R1:W2:Y:S02]  /*2cc0*/  SYNCS.PHASECHK.TRANS64.TRYWAIT P0, [R0+URZ+0x80], R3 ;  /* 0x00008003000075a7 */ /* 0x0022a400080011ff */
[----:B--2---:R-:W-:Y:S05]  /*2cd0*/  @!P0 NANOSLEEP.SYNCS 0x989680 ;  /* 0x009896800000895d */ /* 0x004fea0003900000 */
[----:B------:R-:W2:Y:S02]  /*2ce0*/  @!P0 SYNCS.PHASECHK.TRANS64 P0, [R0+URZ+0x80], R3 ;  /* 0x00008003000085a7 */ /* 0x000ea400080010ff */
[----:B--2---:R-:W-:Y:S05]  /*2cf0*/  @P0 EXIT ;  /* 0x000000000000094d */ /* 0x004fea0003800000 */
[----:B------:R-:W-:Y:S05]  /*2d00*/  BRA `(.L_x_50) ;  /* 0xfffffffc00ec7947 */ /* 0x000fea000383ffff */
.L_x_43:
[----:B------:R-:W-:-:S09]  /*2d10*/  UISETP.NE.AND UP1, UPT, UR10, URZ, UPT ;  /* 0x000000ff0a00728c */ /* 0x000fd2000bf25270 */
[----:B------:R-:W-:Y:S05]  /*2d20*/  BRA.U UP1, `(.L_x_51) ;  /* 0x0000001101f47547 */ /* 0x000fea000b800000 */
[----:B------:R-:W-:Y:S01]  /*2d30*/  UMOV UR4, 0x40 ;  /* 0x0000004000047882 */ /* 0x000fe20000000000 */
[----:B------:R-:W-:Y:S01]  /*2d40*/  NOP ;  /* 0x0000000000007918 */ /* 0x000fe20000000000 */
[----:B------:R-:W-:Y:S01]  /*2d50*/  ULEA UR5, UR53, UR4, 0x18 ;  /* 0x0000000435057291 */ /* 0x000fe2000f8ec0ff */
[----:B------:R-:W-:Y:S02]  /*2d60*/  UMOV UR6, 0x400 ;  /* 0x0000040000067882 */ /* 0x000fe40000000000 */
[----:B------:R-:W-:-:S06]  /*2d70*/  ULEA UR6, UR53, UR6, 0x18 ;  /* 0x0000000635067291 */ /* 0x000fcc000f8ec0ff */
[----:B------:R-:W1:Y:S02]  /*2d80*/  LDS.U8 R0, [UR5+0x1c] ;  /* 0x00001c05ff007984 */ /* 0x000e640008000000 */
[----:B-1----:R-:W-:-:S13]  /*2d90*/  ISETP.NE.AND P0, PT, R0, RZ, PT ;  /* 0x000000ff0000720c */ /* 0x002fda0003f05270 */
[----:B------:R-:W-:Y:S05]  /*2da0*/  @P0 BRA `(.L_x_52) ;  /* 0x0000000000580947 */ /* 0x000fea0003800000 */
[----:B------:R-:W-:-:S13]  /*2db0*/  ELECT P0, URZ, PT ;  /* 0x0000000000ff782f */ /* 0x000fda0003800000 */
[----:B------:R-:W-:Y:S05]  /*2dc0*/  @!P0 BRA `(.L_x_53) ;  /* 0x0000000000608947 */ /* 0x000fea0003800000 */
[----:B------:R-:W-:Y:S01]  /*2dd0*/  UMOV UR4, 0x10 ;  /* 0x0000001000047882 */ /* 0x000fe20000000000 */
[----:B------:R-:W-:Y:S01]  /*2de0*/  HFMA2 R0, -RZ, RZ, 0, 5.9604644775390625e-08 ;  /* 0x00000001ff007431 */ /* 0x000fe200000001ff */
[----:B------:R-:W-:-:S03]  /*2df0*/  MOV R2, 0xffff ;  /* 0x0000ffff00027802 */ /* 0x000fc60000000f00 */
[----:B------:R-:W-:Y:S04]  /*2e00*/  DEPBAR.LE SB1, 0x36 ;  /* 0x00009d800000791a */ /* 0x000fe80000000000 */
[----:B------:R-:W1:Y:S02]  /*2e10*/  UTCATOMSWS.FIND_AND_SET.ALIGN UP0, UR4, UR4 ;  /* 0x00000004000475e3 */ /* 0x000e640008000800 */
[----:B-1----:R-:W-:Y:S01]  /*2e20*/  MOV R3, UR4 ;  /* 0x0000000400037c02 */ /* 0x002fe20008000f00 */
[----:B------:R-:W-:Y:S06]  /*2e30*/  BRA.U UP0, `(.L_x_54) ;  /* 0x0000000100187547 */ /* 0x000fec000b800000 */
.L_x_55:
[----:B------:R-:W-:Y:S05]  /*2e40*/  NANOSLEEP 0x64 ;  /* 0x000000640000795d */ /* 0x000fea0003800000 */
[----:B------:R-:W-:-:S05]  /*2e50*/  UMOV UR4, 0x10 ;  /* 0x0000001000047882 */ /* 0x000fca0000000000 */
[----:B------:R-:W-:Y:S04]  /*2e60*/  DEPBAR.LE SB1, 0x36 ;  /* 0x00009d800000791a */ /* 0x000fe80000000000 */
[----:B------:R-:W1:Y:S02]  /*2e70*/  UTCATOMSWS.FIND_AND_SET.ALIGN UP0, UR4, UR4 ;  /* 0x00000004000475e3 */ /* 0x000e640008000800 */
[----:B-1----:R-:W-:Y:S01]  /*2e80*/  MOV R3, UR4 ;  /* 0x0000000400037c02 */ /* 0x002fe20008000f00 */
[----:B------:R-:W-:Y:S05]  /*2e90*/  BRA.U !UP0, `(.L_x_55) ;  /* 0xfffffffd08e87547 */ /* 0x000fea000b83ffff */
.L_x_54:
[-C--:B------:R-:W-:Y:S02]  /*2ea0*/  SHF.L.U32 R2, R2, R3.reuse, RZ ;  /* 0x0000000302027219 */ /* 0x080fe400000006ff */
[----:B------:R-:W-:Y:S01]  /*2eb0*/  SHF.L.U32 R0, R0, R3, RZ ;  /* 0x0000000300007219 */ /* 0x000fe200000006ff */
[----:B------:R-:W-:Y:S02]  /*2ec0*/  IMAD.SHL.U32 R3, R3, 0x20, RZ ;  /* 0x0000002003037824 */ /* 0x000fe400078e00ff */
[----:B------:R1:W-:Y:S04]  /*2ed0*/  ATOMS.OR RZ, [UR5+0x14], R2 ;  /* 0x00001402ffff798c */ /* 0x0003e8000b000005 */
[----:B------:R1:W-:Y:S04]  /*2ee0*/  ATOMS.OR RZ, [UR5+0x18], R0 ;  /* 0x00001800ffff798c */ /* 0x0003e8000b000005 */
[----:B------:R1:W-:Y:S01]  /*2ef0*/  STS [UR6+0x120], R3 ;  /* 0x00012003ff007988 */ /* 0x0003e20008000806 */
[----:B------:R-:W-:Y:S05]  /*2f00*/  BRA `(.L_x_53) ;  /* 0x0000000000107947 */ /* 0x000fea0003800000 */
.L_x_52:
[----:B------:R-:W-:Y:S02]  /*2f10*/  MOV R0, 0xffffffff ;  /* 0xffffffff00007802 */ /* 0x000fe40000000f00 */
[----:B------:R-:W-:-:S03]  /*2f20*/  MOV R2, 0x2f50 ;  /* 0x00002f5000027802 */ /* 0x000fc60000000f00 */
[----:B------:R1:W-:Y:S04]  /*2f30*/  STS [UR6+0x120], R0 ;  /* 0x00012000ff007988 */ /* 0x0003e80008000806 */
[----:B-1-3-5:R-:W-:Y:S05]  /*2f40*/  CALL.REL.NOINC `($__internal_1_$__cuda_sm10x_tcgen05_guardrail_trap_phase_invalid_during_alloc) ;  /* 0x0000005000847944 */ /* 0x02afea0003c00000 */
.L_x_53:
[----:B------:R-:W-:Y:S05]  /*2f50*/  WARPSYNC.ALL ;  /* 0x0000000000007948 */ /* 0x000fea0003800000 */
[----:B------:R-:W2:Y:S01]  /*2f60*/  S2UR UR4, SR_CgaCtaId ;  /* 0x00000000000479c3 */ /* 0x000ea20000008800 */
[----:B------:R-:W-:Y:S01]  /*2f70*/  UMOV UR71, 0x400 ;  /* 0x0000040000477882 */ /* 0x000fe20000000000 */
[----:B------:R-:W-:-:S06]  /*2f80*/  NOP ;  /* 0x0000000000007918 */ /* 0x000fcc0000000000 */
[----:B------:R-:W-:Y:S06]  /*2f90*/  BAR.ARV 0x6, 0xa0 ;  /* 0x0182800000007b1d */ /* 0x000fec0000002000 */
[----:B------:R-:W4:Y:S01]  /*2fa0*/  LDCU UR5, c[0x0][0x38c] ;  /* 0x00007180ff0577ac */ /* 0x000f220008000800 */
[----:B------:R-:W-:Y:S01]  /*2fb0*/  IMAD.MOV.U32 R11, RZ, RZ, 0x1 ;  /* 0x00000001ff0b7424 */ /* 0x000fe200078e00ff */
[----:B------:R-:W-:Y:S01]  /*2fc0*/  CS2R R8, SRZ ;  /* 0x0000000000087805 */ /* 0x000fe2000001ff00 */
[----:B------:R-:W-:Y:S01]  /*2fd0*/  IMAD.MOV.U32 R10, RZ, RZ, RZ ;  /* 0x000000ffff0a7224 */ /* 0x000fe200078e00ff */
[----:B------:R-:W3:Y:S01]  /*2fe0*/  LDCU UR7, c[0x0][0x38c] ;  /* 0x00007180ff0777ac */ /* 0x000ee20008000800 */
[----:B------:R-:W-:Y:S01]  /*2ff0*/  UMOV UR74, URZ ;  /* 0x000000ff004a7c82 */ /* 0x000fe20008000000 */
[----:B------:R-:W-:Y:S01]  /*3000*/  UMOV UR9, URZ ;  /* 0x000000ff00097c82 */ /* 0x000fe20008000000 */
[----:B--2---:R-:W-:Y:S01]  /*3010*/  ULEA UR71, UR4, UR71, 0x18 ;  /* 0x0000004704477291 */ /* 0x004fe2000f8ec0ff */
[----:B------:R-:W-:Y:S01]  /*3020*/  UMOV UR76, 0x0 ;  /* 0x00000000004c7882 */ /* 0x000fe20000000000 */
[----:B------:R-:W-:-:S02]  /*3030*/  UMOV UR77, 0x4108910 ;  /* 0x04108910004d7882 */ /* 0x000fc40000000000 */
[----:B------:R-:W-:Y:S02]  /*3040*/  UIADD3 UR6, UPT, UPT, UR71, 0x1e800, URZ ;  /* 0x0001e80047067890 */ /* 0x000fe4000fffe0ff */
[----:B----4-:R-:W-:-:S03]  /*3050*/  UIADD3 UR5, UPT, UPT, UR5, 0x7f, URZ ;  /* 0x0000007f05057890 */ /* 0x010fc6000fffe0ff */
[----:B-1----:R-:W1:Y:S01]  /*3060*/  LDS R0, [UR71+0x120] ;  /* 0x00012047ff007984 */ /* 0x002e620008000800 */
[----:B------:R-:W-:Y:S02]  /*3070*/  USHF.R.S32.HI UR4, URZ, 0x1f, UR5 ;  /* 0x0000001fff047899 */ /* 0x000fe40008011405 */
[----:B---3--:R-:W-:Y:S02]  /*3080*/  UISETP.GE.AND UP3, UPT, UR7, 0x1, UPT ;  /* 0x000000010700788c */ /* 0x008fe4000bf66270 */
[----:B------:R-:W-:Y:S02]  /*3090*/  ULEA.HI UR4, UR4, UR5, URZ, 0x7 ;  /* 0x0000000504047291 */ /* 0x000fe4000f8f38ff */
[----:B------:R-:W-:Y:S02]  /*30a0*/  UIADD3 UR5, UPT, UPT, UR71, 0x6800, URZ ;  /* 0x0000680047057890 */ /* 0x000fe4000fffe0ff */
[----:B------:R-:W-:Y:S02]  /*30b0*/  USHF.R.S32.HI UR8, URZ, 0x7, UR4 ;  /* 0x00000007ff087899 */ /* 0x000fe40008011404 */
[----:B------:R-:W-:-:S02]  /*30c0*/  USHF.R.U32.HI UR4, URZ, 0x4, UR6 ;  /* 0x00000004ff047899 */ /* 0x000fc40008011606 */
[----:B------:R-:W-:Y:S02]  /*30d0*/  UISETP.LT.AND UP0, UPT, UR8, 0x1, UPT ;  /* 0x000000010800788c */ /* 0x000fe4000bf01270 */
[----:B------:R-:W-:Y:S01]  /*30e0*/  IMAD.U32 R12, RZ, RZ, UR8 ;  /* 0x00000008ff0c7e24 */ /* 0x000fe2000f8e00ff */
[----:B------:R-:W-:Y:S02]  /*30f0*/  ULOP3.LUT UR4, UR4, 0x3fff, URZ, 0xc0, !UPT ;  /* 0x00003fff04047892 */ /* 0x000fe4000f8ec0ff */
[----:B------:R-:W-:Y:S02]  /*3100*/  USEL UR6, UR8, 0x1, !UP0 ;  /* 0x0000000108067887 */ /* 0x000fe4000c000000 */
[----:B------:R-:W-:Y:S02]  /*3110*/  ULOP3.LUT UR73, UR4, 0x10000, URZ, 0xfc, !UPT ;  /* 0x0001000004497892 */ /* 0x000fe4000f8efcff */
[----:B------:R-:W-:Y:S02]  /*3120*/  UIADD3 UR4, UPT, UPT, -UR6, URZ, URZ ;  /* 0x000000ff06047290 */ /* 0x000fe4000fffe1ff */
[----:B------:R-:W-:-:S04]  /*3130*/  USHF.R.U32.HI UR5, URZ, 0x4, UR5 ;  /* 0x00000004ff057899 */ /* 0x000fc80008011605 */
[----:B------:R-:W-:Y:S01]  /*3140*/  ULOP3.LUT UR5, UR5, 0x3fff, URZ, 0xc0, !UPT ;  /* 0x00003fff05057892 */ /* 0x000fe2000f8ec0ff */
[----:B------:R-:W-:-:S03]  /*3150*/  MOV R13, UR4 ;  /* 0x00000004000d7c02 */ /* 0x000fc60008000f00 */
[----:B------:R-:W-:Y:S01]  /*3160*/  ULOP3.LUT UR72, UR5, 0x4000000, URZ, 0xfc, !UPT ;  /* 0x0400000005487892 */ /* 0x000fe2000f8efcff */
[----:B-1----:R-:W-:-:S13]  /*3170*/  R2UR UR8, R0 ;  /* 0x00000000000872ca */ /* 0x002fda00000e0000 */
[----:B------:R-:W-:-:S07]  /*3180*/  MOV R14, UR8 ;  /* 0x00000008000e7c02 */ /* 0x000fce0008000f00 */
.L_x_62:
[----:B------:R-:W-:Y:S02]  /*3190*/  LEA R0, R10, UR71, 0x3 ;  /* 0x000000470a007c11 */ /* 0x000fe4000f8e18ff */
[----:B------:R-:W-:Y:S02]  /*31a0*/  SHF.L.U32 R5, R9, 0x1f, RZ ;  /* 0x0000001f09057819 */ /* 0x000fe400000006ff */
[----:B------:R-:W-:Y:S01]  /*31b0*/  PLOP3.LUT P0, PT, PT, PT, UP3, 0x80, 0x8 ;  /* 0x000000000008781c */ /* 0x000fe20003f0f038 */
[----:B------:R-:W-:Y:S01]  /*31c0*/  VIADD R3, R0, 0x80 ;  /* 0x0000008000037836 */ /* 0x000fe20000000000 */
[----:B-1----:R-:W1:Y:S02]  /*31d0*/  SYNCS.PHASECHK.TRANS64.TRYWAIT P1, [R0+URZ+0x70], R5 ;  /* 0x00007005000075a7 */ /* 0x002e6400080211ff */
[----:B-1----:R-:W-:Y:S09]  /*31e0*/  @!P1 BRA `(.L_x_56) ;  /* 0x0000004800509947 */ /* 0x002ff20003800000 */
.L_x_131:
[----:B------:R-:W-:Y:S01]  /*31f0*/  LEA R4, R10, UR71, 0x4 ;  /* 0x000000470a047c11 */ /* 0x000fe2000f8e20ff */
[----:B------:R-:W-:Y:S01]  /*3200*/  @UP3 ULEA UR4, UR9, UR71, 0x3 ;  /* 0x0000004709043291 */ /* 0x000fe2000f8e18ff */
[----:B------:R-:W-:Y:S01]  /*3210*/  PLOP3.LUT P2, PT, PT, PT, PT, 0x80, 0x8 ;  /* 0x000000000008781c */ /* 0x000fe20003f4f070 */
[----:B------:R-:W-:Y:S01]  /*3220*/  ULEA UR75, UR74, UR71, 0x3 ;  /* 0x000000474a4b7291 */ /* 0x000fe2000f8e18ff */
[----:B------:R-:W-:Y:S02]  /*3230*/  PRMT R3, RZ, 0x654, R3 ;  /* 0x00000654ff037816 */ /* 0x000fe40000000003 */
[----:B-1----:R-:W1:Y:S01]  /*3240*/  LDS.128 R4, [R4+0x100] ;  /* 0x0001000004047984 */ /* 0x002e620000000c00 */
[----:B------:R-:W-:Y:S02]  /*3250*/  @P0 SHF.L.U32 R2, R8, 0x1f, RZ ;  /* 0x0000001f08020819 */ /* 0x000fe400000006ff */
[----:B------:R-:W-:Y:S01]  /*3260*/  SHF.L.U32 R0, R11, 0x1f, RZ ;  /* 0x0000001f0b007819 */ /* 0x000fe200000006ff */
[----:B------:R-:W-:Y:S01]  /*3270*/  @!PT LDS RZ, [RZ] ;  /* 0x00000000fffff984 */ /* 0x000fe20000000800 */
[----:B------:R-:W-:Y:S01]  /*3280*/  @!PT LDS RZ, [RZ] ;  /* 0x00000000fffff984 */ /* 0x000fe20000000800 */
[----:B------:R-:W-:Y:S01]  /*3290*/  @!PT LDS RZ, [RZ] ;  /* 0x00000000fffff984 */ /* 0x000fe20000000800 */
[----:B------:R-:W-:Y:S01]  /*32a0*/  @!PT LDS RZ, [RZ] ;  /* 0x00000000fffff984 */ /* 0x000fe20000000800 */
[----:B------:R2:W-:Y:S06]  /*32b0*/  MEMBAR.ALL.CTA ;  /* 0x0000000000007992 */ /* 0x0005ec0000008000 */
[----:B--2---:R-:W2:Y:S01]  /*32c0*/  FENCE.VIEW.ASYNC.S ;  /* 0x00000000000073c6 */ /* 0x004ea20000000000 */
[----:B------:R-:W-:Y:S01]  /*32d0*/  R2UR UR6, R14 ;  /* 0x000000000e0672ca */ /* 0x000fe200000e0000 */
[----:B--2---:R2:W-:Y:S01]  /*32e0*/  SYNCS.ARRIVE.TRANS64.RED.A1T0 RZ, [R3+URZ], RZ ;  /* 0x000000ff03ff79a7 */ /* 0x0045e200081004ff */
[----:B------:R2:W3:Y:S01]  /*32f0*/  @P0 SYNCS.PHASECHK.TRANS64.TRYWAIT P2, [UR4], R2 ;  /* 0x00000002ff0005a7 */ /* 0x0004e20008041104 */
[----:B------:R-:W-:Y:S01]  /*3300*/  ULEA.HI UR4, UR74, UR74, URZ, 0x1 ;  /* 0x0000004a4a047291 */ /* 0x000fe2000f8f08ff */
[----:B-1----:R-:W-:-:S03]  /*3310*/  LOP3.LUT P1, RZ, R6, 0x1, RZ, 0xc0, !PT ;  /* 0x0000000106ff7812 */ /* 0x002fc6000782c0ff */
[----:B------:R-:W-:Y:S02]  /*3320*/  USHF.L.U32 UR5, UR4, 0x5, URZ ;  /* 0x0000000504057899 */ /* 0x000fe400080006ff */
[----:B------:R-:W-:Y:S02]  /*3330*/  ULOP3.LUT UR8, UR4, 0xffe, URZ, 0xc0, !UPT ;  /* 0x00000ffe04087892 */ /* 0x000fe4000f8ec0ff */
[----:B------:R-:W-:Y:S02]  /*3340*/  ULOP3.LUT UR4, UR5, 0xffffffc0, URZ, 0xc0, !UPT ;  /* 0xffffffc005047892 */ /* 0x000fe4000f8ec0ff */
[----:B------:R-:W-:Y:S02]  /*3350*/  UIADD3 UR8, UPT, UPT, -UR8, UR74, URZ ;  /* 0x0000004a08087290 */ /* 0x000fe4000fffe1ff */
[----:B------:R-:W-:Y:S01]  /*3360*/  UIADD3 UR4, UPT, UPT, UR6, UR4, URZ ;  /* 0x0000000406047290 */ /* 0x000fe2000fffe0ff */
[----:B------:R-:W1:Y:S03]  /*3370*/  SYNCS.PHASECHK.TRANS64.TRYWAIT P0, [UR75+0xb0], R0 ;  /* 0x0000b000ff0075a7 */ /* 0x000e66000800114b */
[----:B------:R-:W-:Y:S01]  /*3380*/  ULEA UR8, UR8, UR4, 0x14 ;  /* 0x0000000408087291 */ /* 0x000fe2000f8ea0ff */
[----:B-123--:R-:W-:Y:S11]  /*3390*/  @!P0 BRA `(.L_x_57) ;  /* 0x0000004400f88947 */ /* 0x00eff60003800000 */
.L_x_133:
[----:B------:R-:W-:Y:S01]  /*33a0*/  IADD3 R10, PT, PT, R10, 0x1, RZ ;  /* 0x000000010a0a7810 */ /* 0x000fe20007ffe0ff */
[----:B------:R-:W-:Y:S06]  /*33b0*/  BRA.U !UP3, `(.L_x_58) ;  /* 0x000000050bec7547 */ /* 0x000fec000b800000 */
[----:B------:R-:W-:Y:S01]  /*33c0*/  R2UR UR69, R13 ;  /* 0x000000000d4572ca */ /* 0x000fe200000e0000 */
[----:B------:R-:W-:Y:S01]  /*33d0*/  UPLOP3.LUT UP4, UPT, UPT, UPT, UPT, 0x40, 0x4 ;  /* 0x000000000004789c */ /* 0x000fe20003f8e870 */
[----:B------:R-:W-:Y:S01]  /*33e0*/  R2UR UR68, R12 ;  /* 0x000000000c4472ca */ /* 0x000fe200000e0000 */
[----:B------:R-:W-:-:S14]  /*33f0*/  UMOV UR7, UR9 ;  /* 0x0000000900077c82 */ /* 0x000fdc0008000000 */
.L_x_61:
[----:B------:R-:W-:Y:S02]  /*3400*/  UIADD3 UR69, UPT, UPT, UR69, 0x1, URZ ;  /* 0x0000000145457890 */ /* 0x000fe4000fffe0ff */
[----:B--2---:R-:W-:Y:S02]  /*3410*/  ULEA UR5, UR7, UR71, 0x3 ;  /* 0x0000004707057291 */ /* 0x004fe4000f8e18ff */
[----:B------:R-:W-:Y:S01]  /*3420*/  UISETP.NE.AND UP0, UPT, UR69, URZ, UPT ;  /* 0x000000ff4500728c */ /* 0x000fe2000bf05270 */
[----:B------:R-:W-:Y:S10]  /*3430*/  @P2 BRA `(.L_x_59) ;  /* 0x00000000000c2947 */ /* 0x000ff40003800000 */
[----:B-1----:R-:W-:Y:S04]  /*3440*/  SHF.L.U32 R3, R8, 0x1f, RZ ;  /* 0x0000001f08037819 */ /* 0x002fe800000006ff */
[----:B------:R-:W1:Y:S02]  /*3450*/  SYNCS.PHASECHK.TRANS64.TRYWAIT P0, [UR5], R3 ;  /* 0x00000003ff0075a7 */ /* 0x000e640008001105 */
[----:B-1----:R-:W-:Y:S05]  /*3460*/  @!P0 BRA `(.L_x_60) ;  /* 0x0000004400dc8947 */ /* 0x002fea0003800000 */
.L_x_59:
[----:B------:R-:W-:Y:S01]  /*3470*/  UISETP.NE.AND UP1, UPT, UR68, 0x1, UPT ;  /* 0x000000014400788c */ /* 0x000fe2000bf25270 */
[----:B------:R-:W-:Y:S01]  /*3480*/  PLOP3.LUT P2, PT, PT, PT, PT, 0x80, 0x8 ;  /* 0x000000000008781c */ /* 0x000fe20003f4f070 */
[----:B------:R-:W-:Y:S01]  /*3490*/  UIADD3 UR9, UPT, UPT, UR7, 0x1, URZ ;  /* 0x0000000107097890 */ /* 0x000fe2000fffe0ff */
[----:B-1----:R-:W-:Y:S01]  /*34a0*/  MOV.SPILL R3, UR75 ;  /* 0x0000004b00037c02 */ /* 0x002fe20009000f00 */
[----:B------:R-:W-:Y:S01]  /*34b0*/  UIADD3 UR70, UPT, UPT, UR5, 0x18, URZ ;  /* 0x0000001805467890 */ /* 0x000fe2000fffe0ff */
[----:B------:R-:W-:Y:S01]  /*34c0*/  MOV.SPILL R2, UR74 ;  /* 0x0000004a00027c02 */ /* 0x000fe20009000f00 */
[----:B------:R-:W-:Y:S01]  /*34d0*/  UISETP.NE.AND UP2, UPT, UR9, 0x3, UPT ;  /* 0x000000030900788c */ /* 0x000fe2000bf45270 */
[----:B------:R-:W-:Y:S01]  /*34e0*/  PLOP3.LUT P0, PT, PT, PT, UP1, 0x80, 0x8 ;  /* 0x000000000008781c */ /* 0x000fe20003f0f018 */
[----:B------:R-:W-:Y:S02]  /*34f0*/  ULEA UR6, UR7, UR73, 0xb ;  /* 0x0000004907067291 */ /* 0x000fe4000f8e58ff */
[----:B------:R-:W-:Y:S02]  /*3500*/  USEL UR5, URZ, 0x1, UP2 ;  /* 0x00000001ff057887 */ /* 0x000fe40009000000 */
[----:B------:R-:W-:Y:S02]  /*3510*/  USEL UR9, UR9, URZ, UP2 ;  /* 0x000000ff09097287 */ /* 0x000fe40009000000 */
[----:B------:R-:W-:Y:S02]  /*3520*/  ULEA UR4, UR7, UR72, 0xb ;  /* 0x0000004807047291 */ /* 0x000fe4000f8e58ff */
[----:B------:R-:W-:Y:S01]  /*3530*/  @UP1 ULEA UR7, UR9, UR71, 0x3 ;  /* 0x0000004709071291 */ /* 0x000fe2000f8e18ff */
[----:B------:R-:W-:Y:S01]  /*3540*/  LOP3.LUT R8, R8, UR5, RZ, 0x3c, !PT ;  /* 0x0000000508087c12 */ /* 0x000fe2000f8e3cff */
[----:B------:R-:W-:Y:S02]  /*3550*/  UIADD3 UR20, UPT, UPT, UR6, 0x2, URZ ;  /* 0x0000000206147890 */ /* 0x000fe4000fffe0ff */
[----:B------:R-:W-:Y:S01]  /*3560*/  UIADD3 UR18, UPT, UPT, UR4, 0x40, URZ ;  /* 0x0000004004127890 */ /* 0x000fe2000fffe0ff */
[----:B------:R-:W-:Y:S01]  /*3570*/  @P0 SHF.L.U32 R0, R8, 0x1f, RZ ;  /* 0x0000001f08000819 */ /* 0x000fe200000006ff */
[----:B------:R-:W-:Y:S02]  /*3580*/  UIADD3 UR14, UPT, UPT, UR6, 0x4, URZ ;  /* 0x00000004060e7890 */ /* 0x000fe4000fffe0ff */
[----:B------:R-:W-:Y:S01]  /*3590*/  UIADD3 UR12, UPT, UPT, UR4, 0x80, URZ ;  /* 0x00000080040c7890 */ /* 0x000fe2000fffe0ff */
[----:B------:R2:W3:Y:S01]  /*35a0*/  @P0 SYNCS.PHASECHK.TRANS64.TRYWAIT P2, [UR7], R0 ;  /* 0x00000000ff0005a7 */ /* 0x0004e20008041107 */
[----:B------:R-:W-:Y:S02]  /*35b0*/  UIADD3 UR66, UPT, UPT, UR6, 0x6, URZ ;  /* 0x0000000606427890 */ /* 0x000fe4000fffe0ff */
        /* <DEDUP_REMOVED lines=24> */
[----:B------:R-:W-:Y:S01]  /*3740*/  UIADD3 UR68, UPT, UPT, UR68, -0x1, URZ ;  /* 0xffffffff44447890 */ /* 0x000fe2000fffe0ff */
[----:B------:R-:W-:Y:S01]  /*3750*/  UMOV UR7, 0x40004040 ;  /* 0x4000404000077882 */ /* 0x000fe20000000000 */
[----:B------:R-:W-:Y:S01]  /*3760*/  UMOV UR74, 0x0 ;  /* 0x00000000004a7882 */ /* 0x000fe20000000000 */
[----:B------:R-:W-:Y:S01]  /*3770*/  UMOV UR75, 0x4108910 ;  /* 0x04108910004b7882 */ /* 0x000fe20000000000 */
[----:B------:R-:W-:Y:S01]  /*3780*/  UMOV UR5, 0x20004020 ;  /* 0x2000402000057882 */ /* 0x000fe20000000000 */
[----:B------:R-:W-:Y:S01]  /*3790*/  UMOV UR21, 0x40004040 ;  /* 0x4000404000157882 */ /* 0x000fe20000000000 */
[----:B------:R1:W-:Y:S01]  /*37a0*/  UTCHMMA gdesc[UR4], gdesc[UR6], tmem[UR8], tmem[UR74], idesc[UR75], UP4 ;  /* 0x00ff4a06040075ea */ /* 0x0003e2000a000008 */
[----:B------:R-:W-:Y:S01]  /*37b0*/  UPLOP3.LUT UP4, UPT, UPT, UPT, UPT, 0x80, 0x8 ;  /* 0x000000000008789c */ /* 0x000fe20003f8f070 */
[----:B------:R-:W-:Y:S01]  /*37c0*/  UMOV UR19, 0x20004020 ;  /* 0x2000402000137882 */ /* 0x000fe20000000000 */
[----:B------:R-:W-:Y:S01]  /*37d0*/  UMOV UR15, 0x40004040 ;  /* 0x40004040000f7882 */ /* 0x000fe20000000000 */
[----:B------:R4:W-:Y:S01]  /*37e0*/  UTCHMMA gdesc[UR18], gdesc[UR20], tmem[UR8], tmem[UR74], idesc[UR75], UPT ;  /* 0x00ff4a14120075ea */ /* 0x0009e2000b800008 */
[----:B------:R-:W-:Y:S01]  /*37f0*/  UMOV UR13, 0x20004020 ;  /* 0x20004020000d7882 */ /* 0x000fe20000000000 */
        /* <DEDUP_REMOVED lines=18> */
[----:B-1----:R-:W-:Y:S01]  /*3920*/  UIADD3 UR4, UPT, UPT, UR4, 0x3c0, URZ ;  /* 0x000003c004047890 */ /* 0x002fe2000fffe0ff */
[----:B------:R-:W-:Y:S01]  /*3930*/  UMOV UR6, 0x0 ;  /* 0x0000000000067882 */ /* 0x000fe20000000000 */
[----:B------:R-:W-:Y:S01]  /*3940*/  UMOV UR7, 0x4108910 ;  /* 0x0410891000077882 */ /* 0x000fe20000000000 */
[----:B------:R-:W-:Y:S01]  /*3950*/  UMOV UR31, 0x40004040 ;  /* 0x40004040001f7882 */ /* 0x000fe20000000000 */
[----:B----4-:R-:W-:Y:S01]  /*3960*/  UMOV UR20, 0x0 ;  /* 0x0000000000147882 */ /* 0x010fe20000000000 */
[----:B------:R-:W-:Y:S01]  /*3970*/  UMOV UR21, 0x4108910 ;  /* 0x0410891000157882 */ /* 0x000fe20000000000 */
[----:B------:R-:W-:Y:S01]  /*3980*/  UMOV UR18, 0x0 ;  /* 0x0000000000127882 */ /* 0x000fe20000000000 */
[----:B------:R1:W-:Y:S01]  /*3990*/  UTCHMMA gdesc[UR12], gdesc[UR14], tmem[UR8], tmem[UR20], idesc[UR21], UPT ;  /* 0x00ff140e0c0075ea */ /* 0x0003e2000b800008 */
[----:B------:R-:W-:Y:S01]  /*39a0*/  UTCHMMA gdesc[UR64], gdesc[UR66], tmem[UR8], tmem[UR20], idesc[UR21], UPT ;  /* 0x00ff1442400075ea */ /* 0x000fe2000b800008 */
[----:B------:R-:W-:Y:S01]  /*39b0*/  UMOV UR19, 0x4108910 ;  /* 0x0410891000137882 */ /* 0x000fe20000000000 */
[----:B------:R-:W-:Y:S01]  /*39c0*/  UTCHMMA gdesc[UR60], gdesc[UR62], tmem[UR8], tmem[UR20], idesc[UR21], UPT ;  /* 0x00ff143e3c0075ea */ /* 0x000fe2000b800008 */
[----:B------:R-:W-:Y:S01]  /*39d0*/  UTCHMMA gdesc[UR56], gdesc[UR58], tmem[UR8], tmem[UR18], idesc[UR19], UPT ;  /* 0x00ff123a380075ea */ /* 0x000fe2000b800008 */
[----:B------:R-:W-:Y:S01]  /*39e0*/  UTCHMMA gdesc[UR52], gdesc[UR54], tmem[UR8], tmem[UR18], idesc[UR19], UPT ;  /* 0x00ff1236340075ea */ /* 0x000fe2000b800008 */
[----:B------:R-:W-:Y:S01]  /*39f0*/  UTCHMMA gdesc[UR48], gdesc[UR50], tmem[UR8], tmem[UR18], idesc[UR19], UPT ;  /* 0x00ff1232300075ea */ /* 0x000fe2000b800008 */
[----:B------:R-:W-:Y:S01]  /*3a00*/  UTCHMMA gdesc[UR44], gdesc[UR46], tmem[UR8], tmem[UR6], idesc[UR7], UPT ;  /* 0x00ff062e2c0075ea */ /* 0x000fe2000b800008 */
[----:B------:R-:W-:Y:S01]  /*3a10*/  UMOV UR29, 0x20004020 ;  /* 0x20004020001d7882 */ /* 0x000fe20000000000 */
[----:B------:R-:W-:Y:S01]  /*3a20*/  UMOV UR27, 0x40004040 ;  /* 0x40004040001b7882 */ /* 0x000fe20000000000 */
[----:B------:R-:W-:Y:S01]  /*3a30*/  UMOV UR25, 0x20004020 ;  /* 0x2000402000197882 */ /* 0x000fe20000000000 */
[----:B------:R-:W-:Y:S01]  /*3a40*/  UMOV UR23, 0x40004040 ;  /* 0x4000404000177882 */ /* 0x000fe20000000000 */
[----:B------:R-:W-:Y:S01]  /*3a50*/  UMOV UR17, 0x20004020 ;  /* 0x2000402000117882 */ /* 0x000fe20000000000 */
[----:B------:R-:W-:Y:S01]  /*3a60*/  UMOV UR11, 0x40004040 ;  /* 0x40004040000b7882 */ /* 0x000fe20000000000 */
[----:B------:R-:W-:Y:S02]  /*3a70*/  R2UR.FILL UR75, R3 ;  /* 0x00000000034b72ca */ /* 0x000fe400004e0000 */
[----:B------:R-:W-:Y:S01]  /*3a80*/  R2UR.FILL UR74, R2 ;  /* 0x00000000024a72ca */ /* 0x000fe200004e0000 */
[----:B-1----:R-:W-:Y:S01]  /*3a90*/  UMOV UR12, 0x0 ;  /* 0x00000000000c7882 */ /* 0x002fe20000000000 */
[----:B------:R-:W-:Y:S01]  /*3aa0*/  UMOV UR13, 0x4108910 ;  /* 0x04108910000d7882 */ /* 0x000fe20000000000 */
[----:B------:R-:W-:Y:S01]  /*3ab0*/  UMOV UR14, 0x0 ;  /* 0x00000000000e7882 */ /* 0x000fe20000000000 */
[----:B------:R-:W-:Y:S01]  /*3ac0*/  UTCHMMA gdesc[UR40], gdesc[UR42], tmem[UR8], tmem[UR12], idesc[UR13], UPT ;  /* 0x00ff0c2a280075ea */ /* 0x000fe2000b800008 */
[----:B------:R-:W-:Y:S01]  /*3ad0*/  UTCHMMA gdesc[UR36], gdesc[UR38], tmem[UR8], tmem[UR6], idesc[UR7], UPT ;  /* 0x00ff0626240075ea */ /* 0x000fe2000b800008 */
[----:B------:R-:W-:Y:S01]  /*3ae0*/  UMOV UR15, 0x4108910 ;  /* 0x04108910000f7882 */ /* 0x000fe20000000000 */
[----:B------:R-:W-:Y:S01]  /*3af0*/  UTCHMMA gdesc[UR32], gdesc[UR34], tmem[UR8], tmem[UR18], idesc[UR19], UPT ;  /* 0x00ff1222200075ea */ /* 0x000fe2000b800008 */
[----:B------:R-:W-:Y:S01]  /*3b00*/  UTCHMMA gdesc[UR28], gdesc[UR30], tmem[UR8], tmem[UR14], idesc[UR15], UPT ;  /* 0x00ff0e1e1c0075ea */ /* 0x000fe2000b800008 */
[----:B------:R-:W-:Y:S01]  /*3b10*/  UTCHMMA gdesc[UR24], gdesc[UR26], tmem[UR8], tmem[UR12], idesc[UR13], UPT ;  /* 0x00ff0c1a180075ea */ /* 0x000fe2000b800008 */
[----:B------:R1:W-:Y:S01]  /*3b20*/  UTCHMMA gdesc[UR16], gdesc[UR22], tmem[UR8], tmem[UR6], idesc[UR7], UPT ;  /* 0x00ff0616100075ea */ /* 0x0003e2000b800008 */
[----:B------:R2:W-:Y:S01]  /*3b30*/  UTCHMMA gdesc[UR4], gdesc[UR10], tmem[UR8], tmem[UR76], idesc[UR77], UPT ;  /* 0x00ff4c0a040075ea */ /* 0x0005e2000b800008 */
[----:B------:R2:W-:Y:S01]  /*3b40*/  UTCBAR [UR70], URZ ;  /* 0x000000ff460073e9 */ /* 0x0005e200080000ff */
[----:B-1----:R-:W-:Y:S01]  /*3b50*/  UMOV UR7, UR9 ;  /* 0x0000000900077c82 */ /* 0x002fe20008000000 */
[----:B---3--:R-:W-:Y:S05]  /*3b60*/  BRA.U UP0, `(.L_x_61) ;  /* 0xfffffff900247547 */ /* 0x008fea000b83ffff */
.L_x_58:
[----:B--2---:R-:W-:Y:S01]  /*3b70*/  UIADD3 UR4, UPT, UPT, UR74, 0x1, URZ ;  /* 0x000000014a047890 */ /* 0x004fe2000fffe0ff */
[C---:B------:R-:W-:Y:S01]  /*3b80*/  ISETP.NE.AND P0, PT, R10.reuse, 0x2, PT ;  /* 0x000000020a00780c */ /* 0x040fe20003f05270 */
[----:B------:R-:W-:Y:S02]  /*3b90*/  UIADD3 UR5, UPT, UPT, UR75, 0x90, URZ ;  /* 0x000000904b057890 */ /* 0x000fe4000fffe0ff */
[----:B------:R-:W-:Y:S01]  /*3ba0*/  UISETP.NE.AND UP0, UPT, UR4, 0x4, UPT ;  /* 0x000000040400788c */ /* 0x000fe2000bf05270 */
[----:B-1----:R-:W-:Y:S02]  /*3bb0*/  SEL R0, RZ, 0x1, P0 ;  /* 0x00000001ff007807 */ /* 0x002fe40000000000 */
[----:B------:R-:W-:Y:S01]  /*3bc0*/  SEL R10, R10, RZ, P0 ;  /* 0x000000ff0a0a7207 */ /* 0x000fe20000000000 */
[----:B------:R-:W-:Y:S01]  /*3bd0*/  USEL UR6, URZ, 0x1, UP0 ;  /* 0x00000001ff067887 */ /* 0x000fe20008000000 */
[----:B------:R-:W-:Y:S01]  /*3be0*/  LOP3.LUT R9, R9, R0, RZ, 0x3c, !PT ;  /* 0x0000000009097212 */ /* 0x000fe200078e3cff */
[----:B------:R-:W-:Y:S01]  /*3bf0*/  USEL UR74, UR4, URZ, UP0 ;  /* 0x000000ff044a7287 */ /* 0x000fe20008000000 */
[----:B------:R1:W-:Y:S03]  /*3c00*/  UTCBAR [UR5], URZ ;  /* 0x000000ff050073e9 */ /* 0x0003e600080000ff */
[----:B------:R-:W-:Y:S01]  /*3c10*/  LOP3.LUT R11, R11, UR6, RZ, 0x3c, !PT ;  /* 0x000000060b0b7c12 */ /* 0x000fe2000f8e3cff */
[----:B------:R-:W-:Y:S07]  /*3c20*/  @P1 BRA `(.L_x_62) ;  /* 0xfffffff400581947 */ /* 0x000fee000383ffff */
[----:B------:R-:W2:Y:S01]  /*3c30*/  S2UR UR8, SR_CgaCtaId ;  /* 0x00000000000879c3 */ /* 0x000ea20000008800 */
[----:B------:R-:W-:Y:S01]  /*3c40*/  ELECT P0, URZ, PT ;  /* 0x0000000000ff782f */ /* 0x000fe20003800000 */
[----:B------:R-:W-:Y:S01]  /*3c50*/  IMAD.MOV.U32 R0, RZ, RZ, 0x1 ;  /* 0x00000001ff007424 */ /* 0x000fe200078e00ff */
[----:B------:R-:W-:Y:S01]  /*3c60*/  UIADD3 UR71, UPT, UPT, UR71, 0xb0, URZ ;  /* 0x000000b047477890 */ /* 0x000fe2000fffe0ff */
[----:B------:R-:W-:Y:S01]  /*3c70*/  SHF.L.U32 R3, R11, 0x1f, RZ ;  /* 0x0000001f0b037819 */ /* 0x000fe200000006ff */
[----:B------:R-:W-:-:S03]  /*3c80*/  UMOV UR4, 0x40 ;  /* 0x0000004000047882 */ /* 0x000fc60000000000 */
[----:B------:R-:W-:Y:S01]  /*3c90*/  UVIRTCOUNT.DEALLOC.SMPOOL 0x80 ;  /* 0x000000800000784c */ /* 0x000fe20000000000 */
[----:B--2---:R-:W-:Y:S02]  /*3ca0*/  ULEA UR8, UR8, UR4, 0x18 ;  /* 0x0000000408087291 */ /* 0x004fe4000f8ec0ff */
[----:B------:R-:W-:-:S07]  /*3cb0*/  ULEA UR4, UR74, UR71, 0x3 ;  /* 0x000000474a047291 */ /* 0x000fce000f8e18ff */
[----:B------:R2:W-:Y:S02]  /*3cc0*/  @P0 STS.U8 [UR8+0x1c], R0 ;  /* 0x00001c00ff000988 */ /* 0x0005e40008000008 */
[----:B------:R-:W3:Y:S02]  /*3cd0*/  SYNCS.PHASECHK.TRANS64.TRYWAIT P0, [UR4], R3 ;  /* 0x00000003ff0075a7 */ /* 0x000ee40008001104 */
[----:B--23--:R-:W-:Y:S05]  /*3ce0*/  @!P0 BRA `(.L_x_63) ;  /* 0x0000003c00d48947 */ /* 0x00cfea0003800000 */
.L_x_136:
[----:B------:R-:W-:-:S04]  /*3cf0*/  UIADD3 UR4, UPT, UPT, UR74, 0x1, URZ ;  /* 0x000000014a047890 */ /* 0x000fc8000fffe0ff */
[----:B------:R-:W-:-:S04]  /*3d00*/  UISETP.NE.AND UP0, UPT, UR4, 0x4, UPT ;  /* 0x000000040400788c */ /* 0x000fc8000bf05270 */
[----:B------:R-:W-:Y:S02]  /*3d10*/  USEL UR6, URZ, 0x1, UP0 ;  /* 0x00000001ff067887 */ /* 0x000fe40008000000 */
[----:B------:R-:W-:-:S04]  /*3d20*/  USEL UR4, UR4, URZ, UP0 ;  /* 0x000000ff04047287 */ /* 0x000fc80008000000 */
[----:B-1----:R-:W-:Y:S01]  /*3d30*/  ULEA UR5, UR4, UR71, 0x3 ;  /* 0x0000004704057291 */ /* 0x002fe2000f8e18ff */
[----:B------:R-:W-:-:S04]  /*3d40*/  LOP3.LUT R2, R11, UR6, RZ, 0x3c, !PT ;  /* 0x000000060b027c12 */ /* 0x000fc8000f8e3cff */
[----:B--2---:R-:W-:-:S04]  /*3d50*/  SHF.L.U32 R3, R2, 0x1f, RZ ;  /* 0x0000001f02037819 */ /* 0x004fc800000006ff */
[----:B------:R-:W1:Y:S02]  /*3d60*/  SYNCS.PHASECHK.TRANS64.TRYWAIT P0, [UR5], R3 ;  /* 0x00000003ff0075a7 */ /* 0x000e640008001105 */
[----:B-1----:R-:W-:Y:S05]  /*3d70*/  @!P0 BRA `(.L_x_64) ;  /* 0x0000003c00c88947 */ /* 0x002fea0003800000 */
.L_x_138:
        /* <DEDUP_REMOVED lines=9> */
.L_x_140:
[----:B------:R-:W-:-:S04]  /*3e10*/  UIADD3 UR4, UPT, UPT, UR4, 0x1, URZ ;  /* 0x0000000104047890 */ /* 0x000fc8000fffe0ff */
[----:B------:R-:W-:-:S04]  /*3e20*/  UISETP.NE.AND UP0, UPT, UR4, 0x4, UPT ;  /* 0x000000040400788c */ /* 0x000fc8000bf05270 */
[----:B------:R-:W-:Y:S02]  /*3e30*/  USEL UR5, URZ, 0x1, UP0 ;  /* 0x00000001ff057887 */ /* 0x000fe40008000000 */
[----:B------:R-:W-:-:S04]  /*3e40*/  USEL UR4, UR4, URZ, UP0 ;  /* 0x000000ff04047287 */ /* 0x000fc80008000000 */
[----:B------:R-:W-:Y:S01]  /*3e50*/  ULEA UR4, UR4, UR71, 0x3 ;  /* 0x0000004704047291 */ /* 0x000fe2000f8e18ff */
[----:B-1----:R-:W-:-:S04]  /*3e60*/  LOP3.LUT R3, R2, UR5, RZ, 0x3c, !PT ;  /* 0x0000000502037c12 */ /* 0x002fc8000f8e3cff */
[----:B------:R-:W-:-:S04]  /*3e70*/  SHF.L.U32 R3, R3, 0x1f, RZ ;  /* 0x0000001f03037819 */ /* 0x000fc800000006ff */
[----:B------:R-:W1:Y:S02]  /*3e80*/  SYNCS.PHASECHK.TRANS64.TRYWAIT P0, [UR4], R3 ;  /* 0x00000003ff0075a7 */ /* 0x000e640008001104 */
[----:B-1----:R-:W-:Y:S05]  /*3e90*/  @!P0 BRA `(.L_x_66) ;  /* 0x0000003c00b08947 */ /* 0x002fea0003800000 */
.L_x_142:
[----:B------:R-:W-:Y:S01]  /*3ea0*/  NOP ;  /* 0x0000000000007918 */ /* 0x000fe20000000000 */
[----:B-1----:R-:W1:Y:S01]  /*3eb0*/  LDS R0, [UR8+0x14] ;  /* 0x00001408ff007984 */ /* 0x002e620008000800 */
[----:B------:R-:W-:Y:S01]  /*3ec0*/  R2UR UR4, R14 ;  /* 0x000000000e0472ca */ /* 0x000fe200000e0000 */
[----:B------:R-:W-:Y:S01]  /*3ed0*/  UMOV UR5, 0xffff ;  /* 0x0000ffff00057882 */ /* 0x000fe20000000000 */
[----:B------:R-:W-:-:S11]  /*3ee0*/  UMOV UR6, 0x1 ;  /* 0x0000000100067882 */ /* 0x000fd60000000000 */
[----:B------:R-:W-:-:S04]  /*3ef0*/  ULOP3.LUT UR4, UR4, 0xffff, URZ, 0xc0, !UPT ;  /* 0x0000ffff04047892 */ /* 0x000fc8000f8ec0ff */
[----:B------:R-:W-:-:S04]  /*3f00*/  USHF.R.U32.HI UR4, URZ, 0x5, UR4 ;  /* 0x00000005ff047899 */ /* 0x000fc80008011604 */
[----:B------:R-:W-:Y:S02]  /*3f10*/  USHF.L.U32 UR5, UR5, UR4, URZ ;  /* 0x0000000405057299 */ /* 0x000fe400080006ff */
[----:B------:R-:W-:-:S04]  /*3f20*/  USHF.L.U32 UR4, UR6, UR4, URZ ;  /* 0x0000000406047299 */ /* 0x000fc800080006ff */
[----:B-1----:R-:W-:-:S04]  /*3f30*/  LOP3.LUT R0, R0, UR5, RZ, 0xc0, !PT ;  /* 0x0000000500007c12 */ /* 0x002fc8000f8ec0ff */
[----:B------:R-:W-:-:S13]  /*3f40*/  ISETP.NE.AND P0, PT, R0, UR5, PT ;  /* 0x0000000500007c0c */ /* 0x000fda000bf05270 */
[----:B------:R-:W-:Y:S05]  /*3f50*/  @P0 BRA `(.L_x_67) ;  /* 0x0000000000580947 */ /* 0x000fea0003800000 */
[----:B------:R-:W1:Y:S02]  /*3f60*/  LDS R0, [UR8+0x18] ;  /* 0x00001808ff007984 */ /* 0x000e640008000800 */
[----:B-1----:R-:W-:-:S04]  /*3f70*/  LOP3.LUT R0, R0, UR4, RZ, 0xc0, !PT ;  /* 0x0000000400007c12 */ /* 0x002fc8000f8ec0ff */
[----:B------:R-:W-:-:S13]  /*3f80*/  ISETP.NE.AND P0, PT, R0, UR4, PT ;  /* 0x0000000400007c0c */ /* 0x000fda000bf05270 */
[----:B------:R-:W-:Y:S05]  /*3f90*/  @P0 BRA `(.L_x_68) ;  /* 0x00000000003c0947 */ /* 0x000fea0003800000 */
[----:B------:R-:W1:Y:S01]  /*3fa0*/  S2R R2, SR_LANEID ;  /* 0x0000000000027919 */ /* 0x000e620000000000 */
[----:B------:R-:W-:Y:S01]  /*3fb0*/  ULOP3.LUT UR5, URZ, UR5, URZ, 0x33, !UPT ;  /* 0x00000005ff057292 */ /* 0x000fe2000f8e33ff */
[----:B------:R-:W-:Y:S01]  /*3fc0*/  LOP3.LUT R4, RZ, UR4, RZ, 0x33, !PT ;  /* 0x00000004ff047c12 */ /* 0x000fe2000f8e33ff */
[----:B------:R-:W-:Y:S02]  /*3fd0*/  VOTEU.ANY UR4, UPT, PT ;  /* 0x0000000000047886 */ /* 0x000fe400038e0100 */
[----:B------:R-:W-:Y:S01]  /*3fe0*/  UFLO.U32 UR4, UR4 ;  /* 0x00000004000472bd */ /* 0x000fe200080e0000 */
[----:B------:R-:W2:Y:S01]  /*3ff0*/  REDUX UR6, R4 ;  /* 0x00000000040673c4 */ /* 0x000ea20000000000 */
[----:B------:R-:W-:-:S06]  /*4000*/  IMAD.U32 R0, RZ, RZ, UR5 ;  /* 0x00000005ff007e24 */ /* 0x000fcc000f8e00ff */
[----:B------:R3:W-:Y:S01]  /*4010*/  UTCATOMSWS.AND URZ, UR5 ;  /* 0x0000000500ff79e3 */ /* 0x0007e20008000000 */
[----:B------:R-:W4:Y:S01]  /*4020*/  REDUX UR7, R0 ;  /* 0x00000000000773c4 */ /* 0x000f220000000000 */
[----:B-1----:R-:W-:Y:S01]  /*4030*/  ISETP.EQ.U32.AND P0, PT, R2, UR4, PT ;  /* 0x0000000402007c0c */ /* 0x002fe2000bf02070 */
[----:B--2---:R-:W-:Y:S01]  /*4040*/  IMAD.U32 R2, RZ, RZ, UR6 ;  /* 0x00000006ff027e24 */ /* 0x004fe2000f8e00ff */
[----:B----4-:R-:W-:-:S11]  /*4050*/  MOV R3, UR7 ;  /* 0x0000000700037c02 */ /* 0x010fd60008000f00 */
[----:B------:R3:W-:Y:S04]  /*4060*/  @P0 ATOMS.AND RZ, [UR8+0x14], R3 ;  /* 0x00001403ffff098c */ /* 0x0007e8000a800008 */
[----:B------:R3:W-:Y:S01]  /*4070*/  @P0 ATOMS.AND RZ, [UR8+0x18], R2 ;  /* 0x00001802ffff098c */ /* 0x0007e2000a800008 */
[----:B------:R-:W-:Y:S05]  /*4080*/  BRA `(.L_x_69) ;  /* 0x0000000000147947 */ /* 0x000fea0003800000 */
.L_x_68:
[----:B------:R-:W-:Y:S02]  /*4090*/  MOV R2, 0x40b0 ;  /* 0x000040b000027802 */ /* 0x000fe40000000f00 */
[----:B-----5:R-:W-:Y:S05]  /*40a0*/  CALL.REL.NOINC `($__internal_0_$__cuda_sm10x_tcgen05_guardrail_trap_col_being_dealloced_not_returned_by_alloc) ;  /* 0x0000004000207944 */ /* 0x020fea0003c00000 */
[----:B------:R-:W-:Y:S05]  /*40b0*/  BRA `(.L_x_69) ;  /* 0x0000000000087947 */ /* 0x000fea0003800000 */
.L_x_67:
[----:B------:R-:W-:Y:S02]  /*40c0*/  MOV R2, 0x40e0 ;  /* 0x000040e000027802 */ /* 0x000fe40000000f00 */
[----:B-----5:R-:W-:Y:S05]  /*40d0*/  CALL.REL.NOINC `($__internal_2_$__cuda_sm10x_tcgen05_guardrail_trap_unallocated_columns_being_dealloced) ;  /* 0x00000040002c7944 */ /* 0x020fea0003c00000 */
.L_x_69:
[----:B------:R-:W-:Y:S01]  /*40e0*/  NOP ;  /* 0x0000000000007918 */ /* 0x000fe20000000000 */
[----:B---3--:R-:W-:Y:S05]  /*40f0*/  EXIT ;  /* 0x000000000000794d */ /* 0x008fea0003800000 */
.L_x_51:
[----:B------:R-:W-:-:S09]  /*4100*/  UISETP.NE.OR UP2, UPT, UR10, 0x3, !UP2 ;  /* 0x000000030a00788c */ /* 0x000fd2000d745670 */
[----:B------:R-:W-:Y:S05]  /*4110*/  BRA.U UP2, `(.L_x_70) ;  /* 0x0000000d02b07547 */ /* 0x000fea000b800000 */
[----:B------:R-:W1:Y:S01]  /*4120*/  LDC R0, c[0x0][0xb30] ;  /* 0x0002cc00ff007b82 */ /* 0x000e620000000800 */
[----:B------:R-:W2:Y:S01]  /*4130*/  LDCU.64 UR4, c[0x0][0x888] ;  /* 0x00011100ff0477ac */ /* 0x000ea20008000a00 */
[----:B------:R-:W-:Y:S02]  /*4140*/  HFMA2 R25, -RZ, RZ, 0, 0 ;  /* 0x00000000ff197431 */ /* 0x000fe400000001ff */
[----:B------:R-:W-:Y:S01]  /*4150*/  IMAD.MOV.U32 R34, RZ, RZ, 0x1 ;  /* 0x00000001ff227424 */ /* 0x000fe200078e00ff */
[----:B------:R-:W-:Y:S01]  /*4160*/  MOV R23, 0x2000 ;  /* 0x0000200000177802 */ /* 0x000fe20000000f00 */
[----:B------:R-:W4:Y:S01]  /*4170*/  LDCU.64 UR18, c[0x0][0x890] ;  /* 0x00011200ff1277ac */ /* 0x000f220008000a00 */
[----:B------:R-:W-:Y:S01]  /*4180*/  IMAD.MOV.U32 R27, RZ, RZ, RZ ;  /* 0x000000ffff1b7224 */ /* 0x000fe200078e00ff */
[----:B------:R-:W3:Y:S01]  /*4190*/  LDC R19, c[0x0][0x370] ;  /* 0x0000dc00ff137b82 */ /* 0x000ee20000000800 */
[----:B------:R-:W-:Y:S01]  /*41a0*/  UMOV UR13, 0x400 ;  /* 0x00000400000d7882 */ /* 0x000fe20000000000 */
[----:B------:R-:W-:-:S02]  /*41b0*/  UPLOP3.LUT UP1, UPT, UPT, UPT, UPT, 0x40, 0x4 ;  /* 0x000000000004789c */ /* 0x000fc40003f2e870 */
[----:B------:R-:W-:Y:S01]  /*41c0*/  ULEA UR13, UR53, UR13, 0x18 ;  /* 0x0000000d350d7291 */ /* 0x000fe2000f8ec0ff */
[----:B------:R-:W-:-:S03]  /*41d0*/  UMOV UR8, URZ ;  /* 0x000000ff00087c82 */ /* 0x000fc60008000000 */
[----:B------:R-:W3:Y:S01]  /*41e0*/  LDC R2, c[0x0][0xb0c] ;  /* 0x0002c300ff027b82 */ /* 0x000ee20000000800 */
[----:B--2---:R-:W-:Y:S02]  /*41f0*/  UISETP.NE.U32.AND UP3, UPT, UR4, URZ, UPT ;  /* 0x000000ff0400728c */ /* 0x004fe4000bf65070 */
[----:B----4-:R-:W-:-:S05]  /*4200*/  UISETP.NE.U32.AND UP4, UPT, UR18, URZ, UPT ;  /* 0x000000ff1200728c */ /* 0x010fca000bf85070 */
[----:B------:R-:W2:Y:S01]  /*4210*/  LDC R18, c[0x0][0xb20] ;  /* 0x0002c800ff127b82 */ /* 0x000ea20000000800 */
[----:B-1----:R-:W-:Y:S01]  /*4220*/  ISETP.NE.AND P1, PT, R0, 0x1, PT ;  /* 0x000000010000780c */ /* 0x002fe20003f25270 */
[----:B------:R-:W-:Y:S02]  /*4230*/  UISETP.NE.AND.EX UP3, UPT, UR5, URZ, UPT, UP3 ;  /* 0x000000ff0500728c */ /* 0x000fe4000bf65330 */
[----:B------:R-:W-:-:S04]  /*4240*/  UISETP.NE.AND.EX UP4, UPT, UR19, URZ, UPT, UP4 ;  /* 0x000000ff1300728c */ /* 0x000fc8000bf85340 */
[----:B-----5:R-:W1:Y:S08]  /*4250*/  LDC.64 R32, c[0x0][0x348] ;  /* 0x0000d200ff207b82 */ /* 0x020e700000000a00 */
[----:B------:R-:W4:Y:S08]  /*4260*/  LDC.64 R16, c[0x0][0xb10] ;  /* 0x0002c400ff107b82 */ /* 0x000f300000000a00 */
[----:B------:R-:W1:Y:S08]  /*4270*/  LDC.64 R6, c[0x0][0xb18] ;  /* 0x0002c600ff067b82 */ /* 0x000e700000000a00 */
[----:B------:R-:W1:Y:S08]  /*4280*/  LDC.64 R4, c[0x0][0xb28] ;  /* 0x0002ca00ff047b82 */ /* 0x000e700000000a00 */
[----:B--23--:R-:W1:Y:S02]  /*4290*/  LDC R22, c[0x0][0x374] ;  /* 0x0000dd00ff167b82 */ /* 0x00ce640000000800 */
.L_x_79:
[----:B------:R-:W-:Y:S02]  /*42a0*/  LEA R0, R27, UR13, 0x3 ;  /* 0x0000000d1b007c11 */ /* 0x000fe4000f8e18ff */
[----:B------:R-:W-:Y:S02]  /*42b0*/  SHF.L.U32 R3, R25, 0x1f, RZ ;  /* 0x0000001f19037819 */ /* 0x000fe400000006ff */
[----:B------:R-:W-:Y:S02]  /*42c0*/  LEA R28, R27, UR13, 0x4 ;  /* 0x0000000d1b1c7c11 */ /* 0x000fe4000f8e20ff */
[----:B--2---:R-:W2:Y:S02]  /*42d0*/  SYNCS.PHASECHK.TRANS64.TRYWAIT P0, [R0+URZ+0x70], R3 ;  /* 0x00007003000075a7 */ /* 0x004ea400080011ff */
[----:B--2---:R-:W-:Y:S05]  /*42e0*/  @!P0 BRA `(.L_x_71) ;  /* 0x0000003800b48947 */ /* 0x004fea0003800000 */
.L_x_143:
[----:B------:R-:W-:Y:S01]  /*42f0*/  ISETP.GE.AND P0, PT, R26, 0x1, PT ;  /* 0x000000011a00780c */ /* 0x000fe20003f06270 */
[----:B------:R-:W3:Y:S01]  /*4300*/  LDS.128 R28, [R28+0x100] ;  /* 0x000100001c1c7984 */ /* 0x000ee20000000c00 */
[----:B--2---:R-:W-:Y:S01]  /*4310*/  VIADD R0, R0, 0x80 ;  /* 0x0000008000007836 */ /* 0x004fe20000000000 */
[----:B------:R-:W-:Y:S01]  /*4320*/  @!PT LDS RZ, [RZ] ;  /* 0x00000000fffff984 */ /* 0x000fe20000000800 */
[----:B------:R-:W-:Y:S01]  /*4330*/  @!PT LDS RZ, [RZ] ;  /* 0x00000000fffff984 */ /* 0x000fe20000000800 */
[----:B------:R-:W-:Y:S01]  /*4340*/  @!PT LDS RZ, [RZ] ;  /* 0x00000000fffff984 */ /* 0x000fe20000000800 */
[----:B------:R-:W-:Y:S01]  /*4350*/  @!PT LDS RZ, [RZ] ;  /* 0x00000000fffff984 */ /* 0x000fe20000000800 */
[----:B------:R2:W-:Y:S06]  /*4360*/  MEMBAR.ALL.CTA ;  /* 0x0000000000007992 */ /* 0x0005ec0000008000 */
[----:B--2---:R-:W2:Y:S01]  /*4370*/  FENCE.VIEW.ASYNC.S ;  /* 0x00000000000073c6 */ /* 0x004ea20000000000 */
[----:B------:R-:W-:Y:S04]  /*4380*/  PRMT R0, RZ, 0x654, R0 ;  /* 0x00000654ff007816 */ /* 0x000fe80000000000 */
[----:B--2---:R2:W-:Y:S01]  /*4390*/  SYNCS.ARRIVE.TRANS64.RED.A1T0 RZ, [R0+URZ], RZ ;  /* 0x000000ff00ff79a7 */ /* 0x0045e200081004ff */
[----:B---3--:R-:W-:Y:S11]  /*43a0*/  LOP3.LUT P3, RZ, R30, 0x1, RZ, 0xc0, !PT ;  /* 0x000000011eff7812 */ /* 0x008ff6000786c0ff */
[----:B------:R-:W-:Y:S02]  /*43b0*/  @!UPT UIADD3 URZ, UPT, UPT, URZ, URZ, URZ ;  /* 0x000000fffffff290 */ /* 0x000fe4000fffe0ff */
[----:B------:R-:W-:Y:S02]  /*43c0*/  @P3 MOV R13, R28 ;  /* 0x0000001c000d3202 */ /* 0x000fe40000000f00 */
[----:B------:R-:W-:Y:S01]  /*43d0*/  @P3 LOP3.LUT R8, R29, 0xffff, RZ, 0xc0, !PT ;  /* 0x0000ffff1d083812 */ /* 0x000fe200078ec0ff */
[----:B--2---:R-:W-:Y:S06]  /*43e0*/  @!P0 BRA `(.L_x_72) ;  /* 0x0000000000a48947 */ /* 0x004fec0003800000 */
[----:B-1----:R-:W-:Y:S01]  /*43f0*/  IMAD.HI.U32 R37, R22, R7, RZ ;  /* 0x0000000716257227 */ /* 0x002fe200078e00ff */
[----:B------:R-:W-:Y:S02]  /*4400*/  ISETP.NE.AND P0, PT, R6, 0x1, PT ;  /* 0x000000010600780c */ /* 0x000fe40003f05270 */
[----:B------:R-:W-:Y:S01]  /*4410*/  ISETP.NE.AND P2, PT, R26, 0x1, PT ;  /* 0x000000011a00780c */ /* 0x000fe20003f45270 */
[----:B----4-:R-:W-:Y:S01]  /*4420*/  IMAD.HI.U32 R36, R19, R16, RZ ;  /* 0x0000001013247227 */ /* 0x010fe200078e00ff */
[----:B------:R-:W-:Y:S02]  /*4430*/  SHF.R.U32.HI R37, RZ, R18, R37 ;  /* 0x00000012ff257219 */ /* 0x000fe40000011625 */
[----:B------:R-:W-:Y:S01]  /*4440*/  ISETP.NE.AND P4, PT, R2, 0x1, PT ;  /* 0x000000010200780c */ /* 0x000fe20003f85270 */
[----:B------:R-:W-:Y:S01]  /*4450*/  IMAD.HI.U32 R38, R13, R16, RZ ;  /* 0x000000100d267227 */ /* 0x000fe200078e00ff */
[----:B------:R-:W-:Y:S02]  /*4460*/  SHF.R.U32.HI R36, RZ, R17, R36 ;  /* 0x00000011ff247219 */ /* 0x000fe40000011624 */
[----:B------:R-:W-:Y:S01]  /*4470*/  SEL R3, R22, R37, !P0 ;  /* 0x0000002516037207 */ /* 0x000fe20004000000 */
[C---:B------:R-:W-:Y:S01]  /*4480*/  IMAD.HI.U32 R37, R8.reuse, R7, RZ ;  /* 0x0000000708257227 */ /* 0x040fe200078e00ff */
[----:B------:R-:W-:Y:S02]  /*4490*/  SEL R11, R19, R36, !P4 ;  /* 0x00000024130b7207 */ /* 0x000fe40006000000 */
[----:B------:R-:W-:Y:S01]  /*44a0*/  SHF.R.U32.HI R38, RZ, R17, R38 ;  /* 0x00000011ff267219 */ /* 0x000fe20000011626 */
[----:B------:R-:W-:Y:S01]  /*44b0*/  IMAD.HI.U32 R40, R3, R4, RZ ;  /* 0x0000000403287227 */ /* 0x000fe200078e00ff */
[----:B------:R-:W-:Y:S03]  /*44c0*/  SHF.R.U32.HI R37, RZ, R18, R37 ;  /* 0x00000012ff257219 */ /* 0x000fe60000011625 */
[----:B------:R-:W-:Y:S01]  /*44d0*/  IMAD.HI.U32 R36, R11, R4, RZ ;  /* 0x000000040b247227 */ /* 0x000fe200078e00ff */
[----:B------:R-:W-:Y:S02]  /*44e0*/  @P2 SHF.R.U32.HI R3, RZ, R5, R40 ;  /* 0x00000005ff032219 */ /* 0x000fe40000011628 */
[----:B------:R-:W-:Y:S02]  /*44f0*/  SEL R9, R8, R37, !P0 ;  /* 0x0000002508097207 */ /* 0x000fe40004000000 */
[----:B------:R-:W-:Y:S01]  /*4500*/  @P2 SHF.R.U32.HI R11, RZ, R5, R36 ;  /* 0x00000005ff0b2219 */ /* 0x000fe20000011624 */
[C---:B------:R-:W-:Y:S01]  /*4510*/  IMAD R10, R26.reuse, R3, RZ ;  /* 0x000000031a0a7224 */ /* 0x040fe200078e02ff */
[----:B------:R-:W-:Y:S01]  /*4520*/  SEL R3, R13, R38, !P4 ;  /* 0x000000260d037207 */ /* 0x000fe20006000000 */
[C---:B------:R-:W-:Y:S03]  /*4530*/  IMAD.HI.U32 R14, R9.reuse, R4, RZ ;  /* 0x00000004090e7227 */ /* 0x040fe600078e00ff */
[----:B------:R-:W-:Y:S01]  /*4540*/  ISETP.GE.AND P0, PT, R9, R10, PT ;  /* 0x0000000a0900720c */ /* 0x000fe20003f06270 */
[C---:B------:R-:W-:Y:S01]  /*4550*/  IMAD R12, R26.reuse, R11, RZ ;  /* 0x0000000b1a0c7224 */ /* 0x040fe200078e02ff */
[-C--:B------:R-:W-:Y:S04]  /*4560*/  SHF.R.U32.HI R14, RZ, R5.reuse, R14 ;  /* 0x00000005ff0e7219 */ /* 0x080fe8000001160e */
[----:B------:R-:W-:Y:S02]  /*4570*/  ISETP.GE.OR P0, PT, R3, R12, P0 ;  /* 0x0000000c0300720c */ /* 0x000fe40000706670 */
[----:B------:R-:W-:Y:S05]  /*4580*/  SEL R15, R9, R14, !P2 ;  /* 0x0000000e090f7207 */ /* 0x000fea0005000000 */
[----:B------:R-:W-:Y:S04]  /*4590*/  IMAD.MOV R14, RZ, RZ, -R15 ;  /* 0x000000ffff0e7224 */ /* 0x000fe800078e0a0f */
[----:B------:R-:W-:Y:S02]  /*45a0*/  IMAD R14, R26, R14, R9 ;  /* 0x0000000e1a0e7224 */ /* 0x000fe400078e0209 */
[C---:B------:R-:W-:Y:S05]  /*45b0*/  @!P0 IMAD.HI.U32 R10, R3.reuse, R4, RZ ;  /* 0x00000004030a8227 */ /* 0x040fea00078e00ff */
[----:B------:R-:W-:Y:S04]  /*45c0*/  @!P0 SHF.R.U32.HI R10, RZ, R5, R10 ;  /* 0x00000005ff0a8219 */ /* 0x000fe8000001160a */
[----:B------:R-:W-:Y:S01]  /*45d0*/  @!P0 SEL R0, R3, R10, !P2 ;  /* 0x0000000a03008207 */ /* 0x000fe20005000000 */
[----:B------:R-:W-:Y:S03]  /*45e0*/  IMAD.MOV R10, RZ, RZ, -R3 ;  /* 0x000000ffff0a7224 */ /* 0x000fe600078e0a03 */
[----:B------:R-:W-:Y:S01]  /*45f0*/  @!P0 IADD3 R15, PT, PT, R15, -R0, RZ ;  /* 0x800000000f0f8210 */ /* 0x000fe20007ffe0ff */
[----:B------:R-:W-:Y:S01]  /*4600*/  @!P0 IMAD R0, R11, R14, R0 ;  /* 0x0000000e0b008224 */ /* 0x000fe200078e0200 */
[----:B------:R-:W-:Y:S01]  /*4610*/  IADD3 R11, PT, PT, -R9, RZ, RZ ;  /* 0x000000ff090b7210 */ /* 0x000fe20007ffe1ff */
[----:B------:R-:W-:Y:S02]  /*4620*/  IMAD R13, R2, R10, R13 ;  /* 0x0000000a020d7224 */ /* 0x000fe400078e020d */
[----:B------:R-:W-:Y:S02]  /*4630*/  @!P0 IMAD R9, R15, R26, R3 ;  /* 0x0000001a0f098224 */ /* 0x000fe400078e0203 */
[----:B------:R-:W-:Y:S02]  /*4640*/  @!P0 IMAD.MOV.U32 R3, RZ, RZ, R0 ;  /* 0x000000ffff038224 */ /* 0x000fe400078e0000 */
[----:B------:R-:W-:Y:S02]  /*4650*/  IMAD R8, R6, R11, R8 ;  /* 0x0000000b06087224 */ /* 0x000fe400078e0208 */
[----:B------:R-:W-:Y:S02]  /*4660*/  IMAD R13, R3, R2, R13 ;  /* 0x00000002030d7224 */ /* 0x000fe400078e020d */
[----:B------:R-:W-:Y:S02]  /*4670*/  IMAD R8, R9, R6, R8 ;  /* 0x0000000609087224 */ /* 0x000fe400078e0208 */
.L_x_72:
[----:B------:R-:W-:Y:S05]  /*4680*/  BRA.U UP1, `(.L_x_73) ;  /* 0x0000000101107547 */ /* 0x000fea000b800000 */
[----:B------:R-:W-:Y:S04]  /*4690*/  MOV R0, UR20 ;  /* 0x0000001400007c02 */ /* 0x000fe80008000f00 */
[----:B------:R-:W-:Y:S04]  /*46a0*/  SHF.L.U32 R3, R0, 0x1f, RZ ;  /* 0x0000001f00037819 */ /* 0x000fe800000006ff */
[----:B------:R-:W2:Y:S02]  /*46b0*/  SYNCS.PHASECHK.TRANS64.TRYWAIT P0, [UR13+0x68], R3 ;  /* 0x00006803ff0075a7 */ /* 0x000ea4000800110d */
[----:B--2---:R-:W-:Y:S05]  /*46c0*/  @!P0 BRA `(.L_x_74) ;  /* 0x0000003400d08947 */ /* 0x004fea0003800000 */
.L_x_73:
[----:B------:R-:W-:Y:S02]  /*46d0*/  R2UR UR11, R21 ;  /* 0x00000000150b72ca */ /* 0x000fe400000e0000 */
[----:B------:R-:W-:Y:S02]  /*46e0*/  R2UR UR10, R20 ;  /* 0x00000000140a72ca */ /* 0x000fe400000e0000 */
[----:B------:R-:W-:Y:S04]  /*46f0*/  ISETP.NE.U32.AND P2, PT, RZ, UR18, PT ;  /* 0x00000012ff007c0c */ /* 0x000fe8000bf45070 */
[----:B------:R-:W-:Y:S05]  /*4700*/  ISETP.NE.AND.EX P2, PT, RZ, UR19, PT, P2 ;  /* 0x00000013ff007c0c */ /* 0x000fea000bf45320 */
[----:B------:R-:W-:Y:S02]  /*4710*/  USHF.L.U32 UR11, UR11, 0x6, URZ ;  /* 0x000000060b0b7899 */ /* 0x000fe400080006ff */
[----:B------:R-:W-:Y:S01]  /*4720*/  USHF.L.U32 UR10, UR10, 0x6, URZ ;  /* 0x000000060a0a7899 */ /* 0x000fe200080006ff */
[----:B------:R-:W-:Y:S11]  /*4730*/  BRA.U !UP4, `(.L_x_75) ;  /* 0x000000010c347547 */ /* 0x000ff6000b800000 */
[----:B------:R-:W-:Y:S01]  /*4740*/  UPLOP3.LUT UP0, UPT, UPT, UPT, UP3, 0x80, 0x8 ;  /* 0x000000000008789c */ /* 0x000fe20003f0f030 */
[----:B--2---:R-:W-:Y:S02]  /*4750*/  HFMA2 R0, -RZ, RZ, 0, 5.9604644775390625e-08 ;  /* 0x00000001ff007431 */ /* 0x004fe400000001ff */
[----:B------:R-:W-:Y:S03]  /*4760*/  IMAD.MOV.U32 R67, RZ, RZ, 0x1 ;  /* 0x00000001ff437424 */ /* 0x000fe600078e00ff */
[----:B------:R-:W-:Y:S05]  /*4770*/  PLOP3.LUT P0, PT, PT, PT, UP0, 0x80, 0x8 ;  /* 0x000000000008781c */ /* 0x000fea0003f0f008 */
[----:B------:R-:W2:Y:S01]  /*4780*/  @UP0 LDCU.64 UR4, c[0x0][0x888] ;  /* 0x00011100ff0407ac */ /* 0x000ea20008000a00 */
[----:B------:R-:W-:Y:S07]  /*4790*/  @UP0 UIMAD UR6, UR52, UR18, URZ ;  /* 0x00000012340602a4 */ /* 0x000fee000f8e02ff */
[----:B------:R-:W-:Y:S01]  /*47a0*/  @!P0 PRMT R67, R0, 0x7610, R67 ;  /* 0x0000761000438816 */ /* 0x000fe20000000043 */
[----:B--2---:R-:W-:Y:S06]  /*47b0*/  @UP0 UIMAD.WIDE UR4, UR6, 0x4, UR4 ;  /* 0x00000004060408a5 */ /* 0x004fec000f8e0204 */
[----:B------:R-:W-:Y:S01]  /*47c0*/  IMAD.U32 R10, RZ, RZ, UR4 ;  /* 0x00000004ff0a7e24 */ /* 0x000fe2000f8e00ff */
[----:B------:R-:W-:Y:S04]  /*47d0*/  MOV R11, UR5 ;  /* 0x00000005000b7c02 */ /* 0x000fe80008000f00 */
[----:B------:R-:W2:Y:S01]  /*47e0*/  @!UP0 LDCU UR4, c[0x0][0x880] ;  /* 0x00011000ff0487ac */ /* 0x000ea20008000800 */
[----:B------:R3:W5:Y:S02]  /*47f0*/  @P0 LDG.E R35, desc[UR58][R10.64] ;  /* 0x0000003a0a230981 */ /* 0x000764000c1e1900 */
[----:B--23--:R-:W-:Y:S07]  /*4800*/  @!P0 IMAD.U32 R35, RZ, RZ, UR4 ;  /* 0x00000004ff238e24 */ /* 0x00cfee000f8e00ff */
.L_x_75:
[----:B-----5:R-:W-:Y:S01]  /*4810*/  @!P2 FSETP.EQ.AND P0, PT, R35, RZ, PT ;  /* 0x000000ff2300a20b */ /* 0x020fe20003f02000 */
[----:B------:R-:W-:Y:S01]  /*4820*/  @!UPT UIADD3 URZ, UPT, UPT, URZ, URZ, URZ ;  /* 0x000000fffffff290 */ /* 0x000fe2000fffe0ff */
[----:B------:R-:W-:Y:S11]  /*4830*/  @!P2 BRA `(.L_x_76) ;  /* 0x000000000014a947 */ /* 0x000ff60003800000 */
[----:B------:R-:W-:Y:S02]  /*4840*/  LOP3.LUT P2, RZ, R67, 0xff, RZ, 0xc0, !PT ;  /* 0x000000ff43ff7812 */ /* 0x000fe4000784c0ff */
[----:B------:R-:W-:Y:S04]  /*4850*/  PLOP3.LUT P0, PT, PT, PT, UP0, 0x80, 0x8 ;  /* 0x000000000008781c */ /* 0x000fe80003f0f008 */
[----:B------:R-:W-:Y:S07]  /*4860*/  PLOP3.LUT P0, PT, P0, PT, PT, 0x8, 0x80 ;  /* 0x000000000080781c */ /* 0x000fee000070e170 */
[----:B------:R-:W-:Y:S11]  /*4870*/  @P2 FSETP.EQ.AND P0, PT, R35, RZ, PT ;  /* 0x000000ff2300220b */ /* 0x000ff60003f02000 */
[----:B------:R-:W-:Y:S02]  /*4880*/  @!UPT UIADD3 URZ, UPT, UPT, URZ, URZ, URZ ;  /* 0x000000fffffff290 */ /* 0x000fe4000fffe0ff */
.L_x_76:
[----:B------:R-:W-:Y:S01]  /*4890*/  ULEA UR4, UR8, UR13, 0x3 ;  /* 0x0000000d08047291 */ /* 0x000fe2000f8e18ff */
[----:B--2---:R-:W-:Y:S02]  /*48a0*/  SHF.L.U32 R3, R34, 0x1f, RZ ;  /* 0x0000001f22037819 */ /* 0x004fe400000006ff */
[----:B------:R-:W-:Y:S04]  /*48b0*/  ELECT P4, URZ, PT ;  /* 0x0000000000ff782f */ /* 0x000fe80003880000 */
[----:B------:R-:W-:Y:S02]  /*48c0*/  PLOP3.LUT P4, PT, P0, P4, PT, 0xf2, 0x2f ;  /* 0x00000000002f781c */ /* 0x000fe40000789e72 */
[----:B------:R-:W2:Y:S11]  /*48d0*/  SYNCS.PHASECHK.TRANS64.TRYWAIT P2, [UR4+0x48], R3 ;  /* 0x00004803ff0075a7 */ /* 0x000eb60008041104 */
[----:B-1----:R-:W-:Y:S05]  /*48e0*/  @!P4 IADD3 R20, P0, PT, R32, 0x580, RZ ;  /* 0x000005802014c810 */ /* 0x002fea0007f1e0ff */
[----:B------:R-:W-:Y:S01]  /*48f0*/  @!P4 IMAD.X R12, RZ, RZ, R33, P0 ;  /* 0x000000ffff0cc224 */ /* 0x000fe200000e0621 */
[----:B--2---:R-:W-:Y:S07]  /*4900*/  @!P2 BRA `(.L_x_77) ;  /* 0x000000340058a947 */ /* 0x004fee0003800000 */
.L_x_146:
[----:B------:R-:W2:Y:S01]  /*4910*/  LDC.64 R14, c[0x0][0xb10] ;  /* 0x0002c400ff0e7b82 */ /* 0x000ea20000000a00 */
[----:B------:R-:W-:Y:S01]  /*4920*/  @!P4 R2UR UR6, R12 ;  /* 0x000000000c06c2ca */ /* 0x000fe200000e0000 */
[----:B------:R-:W-:Y:S01]  /*4930*/  VOTEU.ALL UP2, P4 ;  /* 0x0000000000ff7886 */ /* 0x000fe20002040000 */
[----:B------:R-:W-:Y:S01]  /*4940*/  @!P4 R2UR UR7, R20 ;  /* 0x000000001407c2ca */ /* 0x000fe200000e0000 */
[----:B------:R-:W-:Y:S01]  /*4950*/  UIADD3 UR5, UPT, UPT, UR8, 0x1, URZ ;  /* 0x0000000108057890 */ /* 0x000fe2000fffe0ff */
[----:B------:R-:W-:Y:S03]  /*4960*/  @P3 SHF.R.U32.HI R24, RZ, 0x10, R29 ;  /* 0x00000010ff183819 */ /* 0x000fe6000001161d */
[----:B------:R-:W3:Y:S01]  /*4970*/  LDC.64 R10, c[0x0][0xb18] ;  /* 0x0002c600ff0a7b82 */ /* 0x000ee20000000a00 */
[----:B------:R-:W-:Y:S01]  /*4980*/  @!UP2 ULEA UR8, UR8, UR13, 0xd ;  /* 0x0000000d0808a291 */ /* 0x000fe2000f8e68ff */
[----:B------:R-:W-:Y:S01]  /*4990*/  VIADD R27, R27, 0x1 ;  /* 0x000000011b1b7836 */ /* 0x000fe20000000000 */
[----:B------:R-:W-:Y:S02]  /*49a0*/  UIADD3 UR9, UPT, UPT, UR4, 0x30, URZ ;  /* 0x0000003004097890 */ /* 0x000fe4000fffe0ff */
[----:B------:R-:W-:Y:S03]  /*49b0*/  @!UP2 UIADD3 UR8, UPT, UPT, UR8, 0x400, URZ ;  /* 0x000004000808a890 */ /* 0x000fe6000fffe0ff */
[----:B-1----:R-:W1:Y:S01]  /*49c0*/  @!P1 LDC R0, c[0x0][0xb20] ;  /* 0x0002c800ff009b82 */ /* 0x002e620000000800 */
[----:B------:R-:W-:Y:S01]  /*49d0*/  VOTEU.ALL UP1, P4 ;  /* 0x0000000000ff7886 */ /* 0x000fe20002020000 */
[----:B------:R-:W-:Y:S01]  /*49e0*/  IMAD.U32 R21, RZ, RZ, UR6 ;  /* 0x00000006ff157e24 */ /* 0x000fe2000f8e00ff */
[----:B------:R-:W-:Y:S05]  /*49f0*/  UMOV UR22, 0x0 ;  /* 0x0000000000167882 */ /* 0x000fea0000000000 */
[----:B------:R-:W5:Y:S01]  /*4a00*/  @!P1 LDC R3, c[0x0][0xb0c] ;  /* 0x0002c300ff039b82 */ /* 0x000f620000000800 */
[----:B------:R-:W-:Y:S01]  /*4a10*/  IMAD.U32 R20, RZ, RZ, UR7 ;  /* 0x00000007ff147e24 */ /* 0x000fe2000f8e00ff */
[----:B------:R-:W-:Y:S01]  /*4a20*/  UMOV UR23, 0x10000000 ;  /* 0x1000000000177882 */ /* 0x000fe20000000000 */
[----:B------:R-:W-:Y:S01]  /*4a30*/  @!P4 R2UR UR17, R21 ;  /* 0x000000001511c2ca */ /* 0x000fe200000e0000 */
[----:B------:R-:W-:Y:S01]  /*4a40*/  UMOV UR12, UR52 ;  /* 0x00000034000c7c82 */ /* 0x000fe20008000000 */
[----:B------:R-:W-:Y:S01]  /*4a50*/  UISETP.NE.AND UP5, UPT, UR5, 0x3, UPT ;  /* 0x000000030500788c */ /* 0x000fe2000bfa5270 */
[----:B------:R-:W-:Y:S01]  /*4a60*/  @!P4 R2UR UR16, R20 ;  /* 0x000000001410c2ca */ /* 0x000fe200000e0000 */
[----:B------:R-:W-:Y:S01]  /*4a70*/  @!P4 IMAD.MOV.U32 R20, RZ, RZ, 0x2000 ;  /* 0x00002000ff14c424 */ /* 0x000fe200078e00ff */
[----:B------:R-:W-:Y:S02]  /*4a80*/  UPRMT UR14, UR53, 0x654, UR9 ;  /* 0x00000654350e7896 */ /* 0x000fe40008000009 */
[----:B------:R-:W-:Y:S02]  /*4a90*/  USEL UR7, UR5, URZ, UP5 ;  /* 0x000000ff05077287 */ /* 0x000fe4000a800000 */
[----:B------:R-:W-:Y:S02]  /*4aa0*/  USEL UR5, URZ, 0x1, UP5 ;  /* 0x00000001ff057887 */ /* 0x000fe4000a800000 */
[----:B------:R-:W-:Y:S04]  /*4ab0*/  ULEA UR6, UR7, UR13, 0x3 ;  /* 0x0000000d07067291 */ /* 0x000fe8000f8e18ff */
[----:B------:R-:W-:Y:S01]  /*4ac0*/  LOP3.LUT R34, R34, UR5, RZ, 0x3c, !PT ;  /* 0x0000000522227c12 */ /* 0x000fe2000f8e3cff */
[----:B------:R1:W-:Y:S01]  /*4ad0*/  @!UP1 UTMALDG.3D [UR8], [UR16], desc[UR22] ;  /* 0x00001608100095b4 */ /* 0x0003e20008011000 */
[----:B------:R1:W-:Y:S02]  /*4ae0*/  @!P4 SYNCS.ARRIVE.TRANS64.RED.A0TR RZ, [UR4+0x30], R20 ;  /* 0x00003014ffffc9a7 */ /* 0x0003e40008300404 */
[----:B------:R-:W-:Y:S02]  /*4af0*/  SHF.L.U32 R12, R34, 0x1f, RZ ;  /* 0x0000001f220c7819 */ /* 0x000fe400000006ff */
[----:B---3--:R-:W-:Y:S01]  /*4b00*/  @!P1 ISETP.NE.AND P0, PT, R10, 0x1, PT ;  /* 0x000000010a00980c */ /* 0x008fe20003f05270 */
[----:B--2---:R-:W-:Y:S01]  /*4b10*/  @!P1 IMAD.HI.U32 R14, R13, R14, RZ ;  /* 0x0000000e0d0e9227 */ /* 0x004fe200078e00ff */
[----:B-----5:R-:W-:Y:S03]  /*4b20*/  @!P1 ISETP.NE.AND P2, PT, R3, 0x1, PT ;  /* 0x000000010300980c */ /* 0x020fe60003f45270 */
[C---:B------:R-:W-:Y:S01]  /*4b30*/  @!P1 IMAD.HI.U32 R11, R8.reuse, R11, RZ ;  /* 0x0000000b080b9227 */ /* 0x040fe200078e00ff */
[----:B------:R-:W-:Y:S04]  /*4b40*/  @!P1 SHF.R.U32.HI R14, RZ, R15, R14 ;  /* 0x0000000fff0e9219 */ /* 0x000fe8000001160e */
[----:B-1----:R-:W-:Y:S01]  /*4b50*/  @!P1 SHF.R.U32.HI R9, RZ, R0, R11 ;  /* 0x00000000ff099219 */ /* 0x002fe2000001160b */
[----:B------:R-:W-:Y:S01]  /*4b60*/  SYNCS.ARRIVE.TRANS64.RED.A1T0 RZ, [UR14], RZ ;  /* 0x000000ffffff79a7 */ /* 0x000fe2000810040e */
[----:B------:R-:W-:Y:S02]  /*4b70*/  @!P1 SEL R14, R13, R14, !P2 ;  /* 0x0000000e0d0e9207 */ /* 0x000fe40005000000 */
[----:B------:R-:W-:Y:S01]  /*4b80*/  @!P1 SEL R9, R8, R9, !P0 ;  /* 0x0000000908099207 */ /* 0x000fe20004000000 */
[----:B------:R-:W1:Y:S04]  /*4b90*/  SYNCS.PHASECHK.TRANS64.TRYWAIT P5, [UR6+0x48], R12 ;  /* 0x0000480cff0075a7 */ /* 0x000e6800080a1106 */
[----:B------:R-:W-:Y:S02]  /*4ba0*/  @!P1 IMAD.IADD R0, R9, 0x1, -R14 ;  /* 0x0000000109009824 */ /* 0x000fe400078e0a0e */
[----:B------:R-:W-:Y:S02]  /*4bb0*/  @!P1 IMAD.IADD R9, R14, 0x1, -R9 ;  /* 0x000000010e099824 */ /* 0x000fe400078e0a09 */
[----:B------:R-:W-:Y:S02]  /*4bc0*/  @!P1 IMAD R13, R0, R3, R13 ;  /* 0x00000003000d9224 */ /* 0x000fe400078e020d */
[----:B------:R-:W-:Y:S01]  /*4bd0*/  @!P1 IMAD R8, R9, R10, R8 ;  /* 0x0000000a09089224 */ /* 0x000fe200078e0208 */
[----:B-1----:R-:W-:Y:S06]  /*4be0*/  @!P5 BRA `(.L_x_78) ;  /* 0x0000003000b8d947 */ /* 0x002fec0003800000 */
.L_x_148:
[----:B------:R-:W-:Y:S01]  /*4bf0*/  UIADD3 UR9, UPT, UPT, UR6, 0x30, URZ ;  /* 0x0000003006097890 */ /* 0x000fe2000fffe0ff */
[----:B-1----:R-:W-:Y:S01]  /*4c00*/  @!P4 IADD3 R3, P0, PT, R32, 0x580, RZ ;  /* 0x000005802003c810 */ /* 0x002fe20007f1e0ff */
[----:B------:R-:W-:Y:S01]  /*4c10*/  VOTEU.ALL UP1, P4 ;  /* 0x0000000000ff7886 */ /* 0x000fe20002020000 */
[----:B------:R-:W-:Y:S01]  /*4c20*/  UMOV UR16, 0x0 ;  /* 0x0000000000107882 */ /* 0x000fe20000000000 */
[----:B------:R-:W-:Y:S01]  /*4c30*/  UMOV UR17, 0x10000000 ;  /* 0x1000000000117882 */ /* 0x000fe20000000000 */
[----:B------:R-:W-:Y:S01]  /*4c40*/  @!P4 R2UR UR5, R3 ;  /* 0x000000000305c2ca */ /* 0x000fe200000e0000 */
[----:B------:R-:W-:Y:S01]  /*4c50*/  @!P4 IMAD.X R0, RZ, RZ, R33, P0 ;  /* 0x000000ffff00c224 */ /* 0x000fe200000e0621 */
[----:B------:R-:W-:Y:S01]  /*4c60*/  @!UP1 ULEA UR8, UR7, UR13, 0xd ;  /* 0x0000000d07089291 */ /* 0x000fe2000f8e68ff */
[----:B------:R-:W-:Y:S01]  /*4c70*/  ISETP.NE.AND P0, PT, R27, 0x2, PT ;  /* 0x000000021b00780c */ /* 0x000fe20003f05270 */
[----:B------:R-:W-:Y:S01]  /*4c80*/  @!UP1 UIADD3 UR10, UPT, UPT, UR10, 0x20, URZ ;  /* 0x000000200a0a9890 */ /* 0x000fe2000fffe0ff */
[----:B------:R-:W-:Y:S01]  /*4c90*/  IMAD.IADD R20, R8, 0x1, R66 ;  /* 0x0000000108147824 */ /* 0x000fe200078e0242 */
[----:B------:R-:W-:Y:S01]  /*4ca0*/  @!P4 R2UR UR4, R0 ;  /* 0x000000000004c2ca */ /* 0x000fe200000e0000 */
[----:B------:R-:W-:Y:S01]  /*4cb0*/  @!UP1 UIADD3 UR8, UPT, UPT, UR8, 0x400, URZ ;  /* 0x0000040008089890 */ /* 0x000fe2000fffe0ff */
[----:B------:R-:W-:Y:S01]  /*4cc0*/  SEL R0, RZ, 0x1, P0 ;  /* 0x00000001ff007807 */ /* 0x000fe20000000000 */
[----:B------:R-:W-:Y:S01]  /*4cd0*/  VOTEU.ALL UP1, P4 ;  /* 0x0000000000ff7886 */ /* 0x000fe20002020000 */
[----:B------:R-:W-:Y:S01]  /*4ce0*/  UMOV UR12, UR52 ;  /* 0x00000034000c7c82 */ /* 0x000fe20008000000 */
[----:B------:R-:W-:Y:S01]  /*4cf0*/  @P3 R2UR UR52, R24 ;  /* 0x00000000183432ca */ /* 0x000fe200000e0000 */
[----:B------:R-:W-:Y:S01]  /*4d00*/  IMAD.IADD R21, R13, 0x1, R68 ;  /* 0x000000010d157824 */ /* 0x000fe200078e0244 */
[----:B------:R-:W-:Y:S01]  /*4d10*/  LOP3.LUT R25, R25, R0, RZ, 0x3c, !PT ;  /* 0x0000000019197212 */ /* 0x000fe200078e3cff */
[----:B------:R-:W-:Y:S01]  /*4d20*/  IMAD.U32 R10, RZ, RZ, UR5 ;  /* 0x00000005ff0a7e24 */ /* 0x000fe2000f8e00ff */
[----:B------:R-:W-:Y:S04]  /*4d30*/  SEL R27, R27, RZ, P0 ;  /* 0x000000ff1b1b7207 */ /* 0x000fe80000000000 */
[----:B------:R-:W-:Y:S01]  /*4d40*/  IMAD.U32 R11, RZ, RZ, UR4 ;  /* 0x00000004ff0b7e24 */ /* 0x000fe2000f8e00ff */
[----:B------:R-:W-:Y:S01]  /*4d50*/  @!P4 R2UR UR14, R10 ;  /* 0x000000000a0ec2ca */ /* 0x000fe200000e0000 */
[----:B------:R-:W-:Y:S03]  /*4d60*/  UPRMT UR4, UR53, 0x654, UR9 ;  /* 0x0000065435047896 */ /* 0x000fe60008000009 */
[----:B------:R-:W-:Y:S11]  /*4d70*/  @!P4 R2UR UR15, R11 ;  /* 0x000000000b0fc2ca */ /* 0x000ff600000e0000 */
[----:B------:R-:W-:Y:S02]  /*4d80*/  @!UPT UIADD3 URZ, UPT, UPT, URZ, URZ, URZ ;  /* 0x000000fffffff290 */ /* 0x000fe4000fffe0ff */
[----:B------:R1:W-:Y:S01]  /*4d90*/  @!UP1 UTMALDG.3D [UR8], [UR14], desc[UR16] ;  /* 0x000010080e0095b4 */ /* 0x0003e20008011000 */
[----:B------:R2:W-:Y:S01]  /*4da0*/  @!P4 SYNCS.ARRIVE.TRANS64.RED.A0TR RZ, [UR6+0x30], R23 ;  /* 0x00003017ffffc9a7 */ /* 0x0005e20008300406 */
[----:B------:R-:W-:Y:S01]  /*4db0*/  SYNCS.ARRIVE.TRANS64.RED.A1T0 RZ, [UR4], RZ ;  /* 0x000000ffffff79a7 */ /* 0x000fe20008100404 */
[----:B------:R-:W-:Y:S04]  /*4dc0*/  UIADD3 UR4, UPT, UPT, UR7, 0x1, URZ ;  /* 0x0000000107047890 */ /* 0x000fe8000fffe0ff */
[----:B------:R-:W-:Y:S04]  /*4dd0*/  UISETP.NE.AND UP1, UPT, UR4, 0x3, UPT ;  /* 0x000000030400788c */ /* 0x000fe8000bf25270 */
[----:B------:R-:W-:Y:S06]  /*4de0*/  USEL UR5, URZ, 0x1, UP1 ;  /* 0x00000001ff057887 */ /* 0x000fec0008800000 */
[----:B------:R-:W-:Y:S01]  /*4df0*/  LOP3.LUT R34, R34, UR5, RZ, 0x3c, !PT ;  /* 0x0000000522227c12 */ /* 0x000fe2000f8e3cff */
[----:B-1----:R-:W-:Y:S02]  /*4e00*/  USEL UR8, UR4, URZ, UP1 ;  /* 0x000000ff04087287 */ /* 0x002fe40008800000 */
[----:B------:R-:W-:Y:S01]  /*4e10*/  UPLOP3.LUT UP1, UPT, UPT, UPT, UPT, 0x80, 0x8 ;  /* 0x000000000008789c */ /* 0x000fe20003f2f070 */
[----:B------:R-:W-:Y:S10]  /*4e20*/  @P3 BRA `(.L_x_79) ;  /* 0xfffffff4001c3947 */ /* 0x000ff4000383ffff */
[----:B------:R-:W-:Y:S01]  /*4e30*/  UIADD3 UR13, UPT, UPT, UR13, 0x48, URZ ;  /* 0x000000480d0d7890 */ /* 0x000fe2000fffe0ff */
[----:B------:R-:W-:-:S03]  /*4e40*/  SHF.L.U32 R3, R34, 0x1f, RZ ;  /* 0x0000001f22037819 */ /* 0x000fc600000006ff */
[----:B------:R-:W-:-:S09]  /*4e50*/  ULEA UR4, UR8, UR13, 0x3 ;  /* 0x0000000d08047291 */ /* 0x000fd2000f8e18ff */
[----:B------:R-:W1:Y:S02]  /*4e60*/  SYNCS.PHASECHK.TRANS64.TRYWAIT P0, [UR4], R3 ;  /* 0x00000003ff0075a7 */ /* 0x000e640008001104 */
[----:B-1----:R-:W-:Y:S05]  /*4e70*/  @!P0 BRA `(.L_x_80) ;  /* 0x00000030002c8947 */ /* 0x002fea0003800000 */
.L_x_150:
        /* <DEDUP_REMOVED lines=9> */
.L_x_152:
[----:B------:R-:W-:-:S04]  /*4f10*/  UIADD3 UR4, UPT, UPT, UR4, 0x1, URZ ;  /* 0x0000000104047890 */ /* 0x000fc8000fffe0ff */
[----:B------:R-:W-:-:S04]  /*4f20*/  UISETP.NE.AND UP0, UPT, UR4, 0x3, UPT ;  /* 0x000000030400788c */ /* 0x000fc8000bf05270 */
[----:B------:R-:W-:Y:S02]  /*4f30*/  USEL UR5, URZ, 0x1, UP0 ;  /* 0x00000001ff057887 */ /* 0x000fe40008000000 */
[----:B------:R-:W-:-:S04]  /*4f40*/  USEL UR4, UR4, URZ, UP0 ;  /* 0x000000ff04047287 */ /* 0x000fc80008000000 */
[----:B------:R-:W-:Y:S01]  /*4f50*/  ULEA UR4, UR4, UR13, 0x3 ;  /* 0x0000000d04047291 */ /* 0x000fe2000f8e18ff */
[----:B-1----:R-:W-:-:S04]  /*4f60*/  LOP3.LUT R3, R34, UR5, RZ, 0x3c, !PT ;  /* 0x0000000522037c12 */ /* 0x002fc8000f8e3cff */
[----:B------:R-:W-:Y:S01]  /*4f70*/  SHF.L.U32 R3, R3, 0x1f, RZ ;  /* 0x0000001f03037819 */ /* 0x000fe200000006ff */
[----:B------:R-:W-:-:S07]  /*4f80*/  IMAD.U32 R0, RZ, RZ, UR4 ;  /* 0x00000004ff007e24 */ /* 0x000fce000f8e00ff */
.L_x_82:
[----:B-1----:R1:W3:Y:S02]  /*4f90*/  SYNCS.PHASECHK.TRANS64.TRYWAIT P0, [R0+URZ], R3 ;  /* 0x00000003000075a7 */ /* 0x0022e400080011ff */
[----:B---3--:R-:W-:Y:S05]  /*4fa0*/  @!P0 NANOSLEEP.SYNCS 0x989680 ;  /* 0x009896800000895d */ /* 0x008fea0003900000 */
[----:B------:R-:W3:Y:S02]  /*4fb0*/  @!P0 SYNCS.PHASECHK.TRANS64 P0, [R0+URZ], R3 ;  /* 0x00000003000085a7 */ /* 0x000ee400080010ff */
[----:B---3--:R-:W-:Y:S05]  /*4fc0*/  @P0 EXIT ;  /* 0x000000000000094d */ /* 0x008fea0003800000 */
[----:B------:R-:W-:Y:S05]  /*4fd0*/  BRA `(.L_x_82) ;  /* 0xfffffffc00ec7947 */ /* 0x000fea000383ffff */
.L_x_70:
[----:B------:R-:W-:-:S06]  /*4fe0*/  UISETP.GE.AND UP1, UPT, UR10, 0x4, UPT ;  /* 0x000000040a00788c */ /* 0x000fcc000bf26270 */
[----:B------:R-:W-:-:S13]  /*4ff0*/  PLOP3.LUT P0, PT, PT, PT, UP1, 0x80, 0x8 ;  /* 0x000000000008781c */ /* 0x000fda0003f0f018 */
[----:B------:R-:W-:Y:S05]  /*5000*/  @!P0 EXIT ;  /* 0x000000000000894d */ /* 0x000fea0003800000 */
[----:B------:R-:W-:Y:S01]  /*5010*/  BAR.SYNC.DEFER_BLOCKING 0x6, 0xa0 ;  /* 0x0182800000007b1d */ /* 0x000fe20000010000 */
[C---:B------:R-:W-:Y:S01]  /*5020*/  IMAD.SHL.U32 R0, R79.reuse, 0x20, RZ ;  /* 0x000000204f007824 */ /* 0x040fe200078e00ff */
[C---:B------:R-:W-:Y:S01]  /*5030*/  R2P PR, R79.reuse, 0x6 ;  /* 0x000000064f007804 */ /* 0x040fe20000000000 */
[C---:B------:R-:W-:Y:S02]  /*5040*/  IMAD.SHL.U32 R72, R79.reuse, 0x4, RZ ;  /* 0x000000044f487824 */ /* 0x040fe400078e00ff */
[C---:B------:R-:W-:Y:S01]  /*5050*/  IMAD.U32 R32, R79.reuse, 0x10000, RZ ;  /* 0x000100004f207824 */ /* 0x040fe200078e00ff */
[----:B------:R-:W-:Y:S02]  /*5060*/  UMOV UR36, 0x400 ;  /* 0x0000040000247882 */ /* 0x000fe40000000000 */
[----:B------:R-:W1:Y:S01]  /*5070*/  LDC R71, c[0x0][0x370] ;  /* 0x0000dc00ff477b82 */ /* 0x000e620000000800 */
[----:B------:R-:W-:Y:S01]  /*5080*/  ULEA UR36, UR53, UR36, 0x18 ;  /* 0x0000002435247291 */ /* 0x000fe2000f8ec0ff */
[C---:B------:R-:W-:Y:S01]  /*5090*/  LOP3.LUT R7, R0.reuse, 0xe0, RZ, 0xc0, !PT ;  /* 0x000000e000077812 */ /* 0x040fe200078ec0ff */
[----:B------:R-:W-:Y:S01]  /*50a0*/  IMAD.SHL.U32 R5, R79, 0x10, RZ ;  /* 0x000000104f057824 */ /* 0x000fe200078e00ff */
[----:B------:R-:W-:Y:S01]  /*50b0*/  LOP3.LUT R0, R0, 0x100, RZ, 0xc0, !PT ;  /* 0x0000010000007812 */ /* 0x000fe200078ec0ff */
[----:B------:R-:W-:Y:S01]  /*50c0*/  IMAD.MOV.U32 R78, RZ, RZ, 0x8 ;  /* 0x00000008ff4e7424 */ /* 0x000fe200078e00ff */
[----:B------:R-:W-:Y:S01]  /*50d0*/  LOP3.LUT R72, R7, 0x1c, R72, 0xf8, !PT ;  /* 0x0000001c07487812 */ /* 0x000fe200078ef848 */
[----:B------:R-:W-:Y:S01]  /*50e0*/  IMAD.MOV.U32 R77, RZ, RZ, 0x10 ;  /* 0x00000010ff4d7424 */ /* 0x000fe200078e00ff */
[----:B------:R-:W2:Y:S01]  /*50f0*/  LDC R28, c[0x0][0xb0c] ;  /* 0x0002c300ff1c7b82 */ /* 0x000ea20000000800 */
[----:B------:R-:W-:Y:S01]  /*5100*/  SHF.R.U32.HI R7, RZ, 0x2, R79 ;  /* 0x00000002ff077819 */ /* 0x000fe2000001164f */
[----:B------:R-:W-:Y:S01]  /*5110*/  IMAD.MOV.U32 R30, RZ, RZ, RZ ;  /* 0x000000ffff1e7224 */ /* 0x000fe200078e00ff */
[----:B------:R-:W-:Y:S01]  /*5120*/  LOP3.LUT R32, R32, 0x600000, RZ, 0xc0, !PT ;  /* 0x0060000020207812 */ /* 0x000fe200078ec0ff */
[----:B------:R-:W-:Y:S01]  /*5130*/  IMAD.MOV.U32 R76, RZ, RZ, RZ ;  /* 0x000000ffff4c7224 */ /* 0x000fe200078e00ff */
[----:B------:R-:W-:Y:S01]  /*5140*/  LOP3.LUT R5, R0, 0x600, R5, 0xf8, !PT ;  /* 0x0000060000057812 */ /* 0x000fe200078ef805 */
[----:B------:R-:W-:Y:S01]  /*5150*/  IMAD.MOV.U32 R82, RZ, RZ, RZ ;  /* 0x000000ffff527224 */ /* 0x000fe200078e00ff */
[----:B------:R-:W-:Y:S01]  /*5160*/  LOP3.LUT R72, R72, 0x4, R7, 0x78, !PT ;  /* 0x0000000448487812 */ /* 0x000fe200078e7807 */
[----:B------:R-:W4:Y:S01]  /*5170*/  LDC R69, c[0x0][0xb20] ;  /* 0x0002c800ff457b82 */ /* 0x000f220000000800 */
[----:B------:R-:W3:Y:S01]  /*5180*/  LDS R3, [UR36+0x120] ;  /* 0x00012024ff037984 */ /* 0x000ee20008000800 */
[----:B------:R-:W-:Y:S01]  /*5190*/  LOP3.LUT R79, R79, 0x60, RZ, 0xc0, !PT ;  /* 0x000000604f4f7812 */ /* 0x000fe200078ec0ff */
[----:B------:R-:W-:Y:S01]  /*51a0*/  IMAD.MOV.U32 R75, RZ, RZ, RZ ;  /* 0x000000ffff4b7224 */ /* 0x000fe200078e00ff */
[----:B------:R-:W-:Y:S01]  /*51b0*/  LOP3.LUT R72, R5, R72, RZ, 0xfc, !PT ;  /* 0x0000004805487212 */ /* 0x000fe200078efcff */
[----:B------:R-:W1:Y:S01]  /*51c0*/  LDCU.64 UR56, c[0x0][0x348] ;  /* 0x00006900ff3877ac */ /* 0x000e620008000a00 */
[----:B------:R-:W-:-:S02]  /*51d0*/  SEL R78, R78, 0xfffffff8, !P1 ;  /* 0xfffffff84e4e7807 */ /* 0x000fc40004800000 */
[----:B------:R-:W1:Y:S01]  /*51e0*/  LDC R27, c[0x0][0xb30] ;  /* 0x0002cc00ff1b7b82 */ /* 0x000e620000000800 */
[----:B------:R-:W-:Y:S01]  /*51f0*/  SEL R77, R77, 0xfffffff0, !P2 ;  /* 0xfffffff04d4d7807 */ /* 0x000fe20005000000 */
[----:B------:R-:W1:Y:S01]  /*5200*/  LDCU.64 UR48, c[0x0][0x888] ;  /* 0x00011100ff3077ac */ /* 0x000e620008000a00 */
[----:B------:R-:W1:Y:S05]  /*5210*/  LDCU.64 UR50, c[0x0][0x890] ;  /* 0x00011200ff3277ac */ /* 0x000e6a0008000a00 */
[----:B------:R-:W1:Y:S01]  /*5220*/  LDC.64 R64, c[0x0][0xb10] ;  /* 0x0002c400ff407b82 */ /* 0x000e620000000a00 */
[----:B------:R-:W-:Y:S01]  /*5230*/  UMOV UR42, 0x1 ;  /* 0x00000001002a7882 */ /* 0x000fe20000000000 */
[----:B------:R-:W-:Y:S01]  /*5240*/  UMOV UR37, URZ ;  /* 0x000000ff00257c82 */ /* 0x000fe20008000000 */
[----:B------:R-:W-:Y:S01]  /*5250*/  UIADD3 UR54, UPT, UPT, UR36, 0x400, URZ ;  /* 0x0000040024367890 */ /* 0x000fe2000fffe0ff */
[----:B------:R-:W-:Y:S01]  /*5260*/  UMOV UR41, URZ ;  /* 0x000000ff00297c82 */ /* 0x000fe20008000000 */
[----:B------:R-:W-:-:S03]  /*5270*/  UMOV UR40, URZ ;  /* 0x000000ff00287c82 */ /* 0x000fc60008000000 */
[----:B------:R-:W1:Y:S08]  /*5280*/  LDC.64 R24, c[0x0][0xb18] ;  /* 0x0002c600ff187b82 */ /* 0x000e700000000a00 */
[----:B------:R-:W1:Y:S08]  /*5290*/  LDC.64 R22, c[0x0][0xb28] ;  /* 0x0002ca00ff167b82 */ /* 0x000e700000000a00 */
[----:B------:R-:W1:Y:S01]  /*52a0*/  LDC.64 R62, c[0x0][0x8b0] ;  /* 0x00022c00ff3e7b82 */ /* 0x000e620000000a00 */
[----:B---3--:R-:W-:-:S07]  /*52b0*/  IMAD.IADD R32, R3, 0x1, R32 ;  /* 0x0000000103207824 */ /* 0x008fce00078e0220 */
[----:B------:R-:W3:Y:S08]  /*52c0*/  LDC.64 R60, c[0x0][0x8a8] ;  /* 0x00022a00ff3c7b82 */ /* 0x000ef00000000a00 */
[----:B--2-4-:R-:W1:Y:S02]  /*52d0*/  LDC R70, c[0x0][0x374] ;  /* 0x0000dd00ff467b82 */ /* 0x014e640000000800 */
.L_x_113:
[C---:B------:R-:W-:Y:S02]  /*52e0*/  LEA R0, R82.reuse, UR36, 0x3 ;  /* 0x0000002452007c11 */ /* 0x040fe4000f8e18ff */
[----:B------:R-:W-:Y:S02]  /*52f0*/  SHF.L.U32 R3, R75, 0x1f, RZ ;  /* 0x0000001f4b037819 */ /* 0x000fe400000006ff */
[----:B-1----:R-:W-:Y:S02]  /*5300*/  LEA R16, R82, UR36, 0x4 ;  /* 0x0000002452107c11 */ /* 0x002fe4000f8e20ff */
[----:B------:R-:W2:Y:S02]  /*5310*/  SYNCS.PHASECHK.TRANS64.TRYWAIT P0, [R0+URZ+0x70], R3 ;  /* 0x00007003000075a7 */ /* 0x000ea400080011ff */
[----:B--2---:R-:W-:Y:S05]  /*5320*/  @!P0 BRA `(.L_x_83) ;  /* 0x0000002c00308947 */ /* 0x004fea0003800000 */
.L_x_153:
[----:B------:R-:W4:Y:S01]  /*5330*/  LDC.64 R12, c[0x0][0xb10] ;  /* 0x0002c400ff0c7b82 */ /* 0x000f220000000a00 */
[----:B------:R-:W3:Y:S01]  /*5340*/  LDS.128 R16, [R16+0x100] ;  /* 0x0001000010107984 */ /* 0x000ee20000000c00 */
[----:B-1----:R-:W-:Y:S01]  /*5350*/  ISETP.NE.AND P1, PT, R27, 0x1, PT ;  /* 0x000000011b00780c */ /* 0x002fe20003f25270 */
[----:B--2---:R-:W-:Y:S01]  /*5360*/  VIADD R0, R0, 0x80 ;  /* 0x0000008000007836 */ /* 0x004fe20000000000 */
[----:B------:R-:W-:Y:S04]  /*5370*/  ISETP.GE.AND P0, PT, R26, 0x1, PT ;  /* 0x000000011a00780c */ /* 0x000fe80003f06270 */
[----:B------:R-:W1:Y:S01]  /*5380*/  LDC.64 R10, c[0x0][0xb18] ;  /* 0x0002c600ff0a7b82 */ /* 0x000e620000000a00 */
[----:B------:R-:W-:Y:S01]  /*5390*/  PRMT R0, RZ, 0x654, R0 ;  /* 0x00000654ff007816 */ /* 0x000fe20000000000 */
[----:B------:R-:W-:Y:S01]  /*53a0*/  @!PT LDS RZ, [RZ] ;  /* 0x00000000fffff984 */ /* 0x000fe20000000800 */
[----:B------:R-:W-:Y:S01]  /*53b0*/  @!PT LDS RZ, [RZ] ;  /* 0x00000000fffff984 */ /* 0x000fe20000000800 */
[----:B------:R-:W-:Y:S01]  /*53c0*/  @!PT LDS RZ, [RZ] ;  /* 0x00000000fffff984 */ /* 0x000fe20000000800 */
[----:B------:R-:W-:Y:S01]  /*53d0*/  @!PT LDS RZ, [RZ] ;  /* 0x00000000fffff984 */ /* 0x000fe20000000800 */
[----:B------:R2:W-:Y:S06]  /*53e0*/  MEMBAR.ALL.CTA ;  /* 0x0000000000007992 */ /* 0x0005ec0000008000 */
[----:B--2---:R-:W2:Y:S01]  /*53f0*/  FENCE.VIEW.ASYNC.S ;  /* 0x00000000000073c6 */ /* 0x004ea20000000000 */
[----:B------:R-:W1:Y:S08]  /*5400*/  @!P1 LDC R14, c[0x0][0xb20] ;  /* 0x0002c800ff0e9b82 */ /* 0x000e700000000800 */
[----:B------:R-:W1:Y:S01]  /*5410*/  @!P1 LDC R9, c[0x0][0xb0c] ;  /* 0x0002c300ff099b82 */ /* 0x000e620000000800 */
[----:B--2---:R2:W-:Y:S01]  /*5420*/  SYNCS.ARRIVE.TRANS64.RED.A1T0 RZ, [R0+URZ], RZ ;  /* 0x000000ff00ff79a7 */ /* 0x0045e200081004ff */
[----:B---3--:R-:W-:Y:S04]  /*5430*/  LOP3.LUT P4, RZ, R18, 0x1, RZ, 0xc0, !PT ;  /* 0x0000000112ff7812 */ /* 0x008fe8000788c0ff */
[----:B------:R-:W-:Y:S09]  /*5440*/  P2R R80, PR, RZ, 0x10 ;  /* 0x00000010ff507803 */ /* 0x000ff20000000000 */
[----:B------:R-:W-:Y:S02]  /*5450*/  @P4 MOV R31, R16 ;  /* 0x00000010001f4202 */ /* 0x000fe40000000f00 */
[----:B------:R-:W-:Y:S01]  /*5460*/  @P4 LOP3.LUT R29, R17, 0xffff, RZ, 0xc0, !PT ;  /* 0x0000ffff111d4812 */ /* 0x000fe200078ec0ff */
[----:B--2-4-:R-:W-:Y:S06]  /*5470*/  @!P0 BRA `(.L_x_84) ;  /* 0x0000000000a48947 */ /* 0x014fec0003800000 */
[----:B------:R-:W-:Y:S01]  /*5480*/  IMAD.HI.U32 R36, R70, R25, RZ ;  /* 0x0000001946247227 */ /* 0x000fe200078e00ff */
[----:B------:R-:W-:Y:S02]  /*5490*/  ISETP.NE.AND P0, PT, R24, 0x1, PT ;  /* 0x000000011800780c */ /* 0x000fe40003f05270 */
[----:B------:R-:W-:Y:S01]  /*54a0*/  ISETP.NE.AND P2, PT, R26, 0x1, PT ;  /* 0x000000011a00780c */ /* 0x000fe20003f45270 */
[-C--:B------:R-:W-:Y:S01]  /*54b0*/  IMAD.HI.U32 R34, R71, R64.reuse, RZ ;  /* 0x0000004047227227 */ /* 0x080fe200078e00ff */
[----:B------:R-:W-:Y:S02]  /*54c0*/  SHF.R.U32.HI R37, RZ, R69, R36 ;  /* 0x00000045ff257219 */ /* 0x000fe40000011624 */
[----:B------:R-:W-:Y:S01]  /*54d0*/  ISETP.NE.AND P3, PT, R28, 0x1, PT ;  /* 0x000000011c00780c */ /* 0x000fe20003f65270 */
[----:B------:R-:W-:Y:S01]  /*54e0*/  IMAD.HI.U32 R40, R29, R25, RZ ;  /* 0x000000191d287227 */ /* 0x000fe200078e00ff */
[----:B------:R-:W-:Y:S02]  /*54f0*/  SHF.R.U32.HI R34, RZ, R65, R34 ;  /* 0x00000041ff227219 */ /* 0x000fe40000011622 */
[----:B------:R-:W-:Y:S01]  /*5500*/  SEL R3, R70, R37, !P0 ;  /* 0x0000002546037207 */ /* 0x000fe20004000000 */
[----:B------:R-:W-:Y:S01]  /*5510*/  IMAD.HI.U32 R38, R31, R64, RZ ;  /* 0x000000401f267227 */ /* 0x000fe200078e00ff */
[----:B------:R-:W-:Y:S03]  /*5520*/  SEL R7, R71, R34, !P3 ;  /* 0x0000002247077207 */ /* 0x000fe60005800000 */
[-C--:B------:R-:W-:Y:S01]  /*5530*/  IMAD.HI.U32 R34, R3, R22.reuse, RZ ;  /* 0x0000001603227227 */ /* 0x080fe200078e00ff */
[----:B------:R-:W-:Y:S03]  /*5540*/  SHF.R.U32.HI R38, RZ, R65, R38 ;  /* 0x00000041ff267219 */ /* 0x000fe60000011626 */
[----:B------:R-:W-:Y:S01]  /*5550*/  IMAD.HI.U32 R36, R7, R22, RZ ;  /* 0x0000001607247227 */ /* 0x000fe200078e00ff */
[----:B------:R-:W-:Y:S02]  /*5560*/  @P2 SHF.R.U32.HI R3, RZ, R23, R34 ;  /* 0x00000017ff032219 */ /* 0x000fe40000011622 */
[----:B------:R-:W-:Y:S02]  /*5570*/  SHF.R.U32.HI R34, RZ, R69, R40 ;  /* 0x00000045ff227219 */ /* 0x000fe40000011628 */
[----:B------:R-:W-:Y:S01]  /*5580*/  @P2 SHF.R.U32.HI R7, RZ, R23, R36 ;  /* 0x00000017ff072219 */ /* 0x000fe20000011624 */
[C---:B------:R-:W-:Y:S01]  /*5590*/  IMAD R2, R26.reuse, R3, RZ ;  /* 0x000000031a027224 */ /* 0x040fe200078e02ff */
[----:B------:R-:W-:Y:S02]  /*55a0*/  SEL R5, R29, R34, !P0 ;  /* 0x000000221d057207 */ /* 0x000fe40004000000 */
[----:B------:R-:W-:Y:S01]  /*55b0*/  SEL R3, R31, R38, !P3 ;  /* 0x000000261f037207 */ /* 0x000fe20005800000 */
[----:B------:R-:W-:Y:S01]  /*55c0*/  IMAD R4, R26, R7, RZ ;  /* 0x000000071a047224 */ /* 0x000fe200078e02ff */
[C---:B------:R-:W-:Y:S01]  /*55d0*/  ISETP.GE.AND P0, PT, R5.reuse, R2, PT ;  /* 0x000000020500720c */ /* 0x040fe20003f06270 */
[----:B------:R-:W-:Y:S03]  /*55e0*/  IMAD.HI.U32 R6, R5, R22, RZ ;  /* 0x0000001605067227 */ /* 0x000fe600078e00ff */
[----:B------:R-:W-:Y:S01]  /*55f0*/  ISETP.GE.OR P0, PT, R3, R4, P0 ;  /* 0x000000040300720c */ /* 0x000fe20000706670 */
[----:B------:R-:W-:Y:S01]  /*5600*/  IMAD.MOV R4, RZ, RZ, -R3 ;  /* 0x000000ffff047224 */ /* 0x000fe200078e0a03 */
[-C--:B------:R-:W-:Y:S03]  /*5610*/  SHF.R.U32.HI R6, RZ, R23.reuse, R6 ;  /* 0x00000017ff067219 */ /* 0x080fe60000011606 */
[----:B------:R-:W-:Y:S01]  /*5620*/  IMAD R31, R28, R4, R31 ;  /* 0x000000041c1f7224 */ /* 0x000fe200078e021f */
[----:B------:R-:W-:Y:S05]  /*5630*/  SEL R15, R5, R6, !P2 ;  /* 0x00000006050f7207 */ /* 0x000fea0005000000 */
[----:B------:R-:W-:Y:S02]  /*5640*/  IMAD.MOV R6, RZ, RZ, -R15 ;  /* 0x000000ffff067224 */ /* 0x000fe400078e0a0f */
[C---:B------:R-:W-:Y:S04]  /*5650*/  @!P0 IMAD.HI.U32 R2, R3.reuse, R22, RZ ;  /* 0x0000001603028227 */ /* 0x040fe800078e00ff */
[----:B------:R-:W-:Y:S01]  /*5660*/  IMAD R6, R26, R6, R5 ;  /* 0x000000061a067224 */ /* 0x000fe200078e0205 */
[----:B------:R-:W-:Y:S04]  /*5670*/  @!P0 SHF.R.U32.HI R2, RZ, R23, R2 ;  /* 0x00000017ff028219 */ /* 0x000fe80000011602 */
[----:B------:R-:W-:Y:S02]  /*5680*/  @!P0 SEL R0, R3, R2, !P2 ;  /* 0x0000000203008207 */ /* 0x000fe40005000000 */
[----:B------:R-:W-:Y:S02]  /*5690*/  IADD3 R2, PT, PT, -R5, RZ, RZ ;  /* 0x000000ff05027210 */ /* 0x000fe40007ffe1ff */
[----:B------:R-:W-:Y:S01]  /*56a0*/  @!P0 IADD3 R8, PT, PT, R15, -R0, RZ ;  /* 0x800000000f088210 */ /* 0x000fe20007ffe0ff */
[----:B------:R-:W-:Y:S02]  /*56b0*/  @!P0 IMAD R0, R7, R6, R0 ;  /* 0x0000000607008224 */ /* 0x000fe400078e0200 */
[----:B------:R-:W-:Y:S02]  /*56c0*/  IMAD R29, R24, R2, R29 ;  /* 0x00000002181d7224 */ /* 0x000fe400078e021d */
[----:B------:R-:W-:Y:S02]  /*56d0*/  @!P0 IMAD R5, R8, R26, R3 ;  /* 0x0000001a08058224 */ /* 0x000fe400078e0203 */
[----:B------:R-:W-:Y:S04]  /*56e0*/  @!P0 IMAD.MOV.U32 R3, RZ, RZ, R0 ;  /* 0x000000ffff038224 */ /* 0x000fe800078e0000 */
[----:B------:R-:W-:Y:S02]  /*56f0*/  IMAD R31, R3, R28, R31 ;  /* 0x0000001c031f7224 */ /* 0x000fe400078e021f */
[----:B------:R-:W-:Y:S07]  /*5700*/  IMAD R29, R5, R24, R29 ;  /* 0x00000018051d7224 */ /* 0x000fee00078e021d */
.L_x_84:
[----:B-1----:R-:W-:Y:S01]  /*5710*/  @!P1 ISETP.NE.AND P0, PT, R10, 0x1, PT ;  /* 0x000000010a00980c */ /* 0x002fe20003f05270 */
[----:B------:R-:W-:Y:S01]  /*5720*/  @!P1 IMAD.HI.U32 R0, R31, R12, RZ ;  /* 0x0000000c1f009227 */ /* 0x000fe200078e00ff */
[----:B------:R-:W-:Y:S01]  /*5730*/  @!P1 ISETP.NE.AND P2, PT, R9, 0x1, PT ;  /* 0x000000010900980c */ /* 0x000fe20003f45270 */
[----:B------:R-:W-:Y:S01]  /*5740*/  ULOP3.LUT UP0, URZ, UR54, 0x3f0, URZ, 0xc0, !UPT ;  /* 0x000003f036ff7892 */ /* 0x000fe2000f80c0ff */
[----:B------:R-:W-:Y:S01]  /*5750*/  R2UR UR5, R21 ;  /* 0x00000000150572ca */ /* 0x000fe200000e0000 */
[----:B------:R-:W-:Y:S01]  /*5760*/  @!P1 IMAD.HI.U32 R3, R29, R11, RZ ;  /* 0x0000000b1d039227 */ /* 0x000fe200078e00ff */
[----:B------:R-:W-:Y:S02]  /*5770*/  @!P1 SHF.R.U32.HI R0, RZ, R13, R0 ;  /* 0x0000000dff009219 */ /* 0x000fe40000011600 */
[----:B------:R-:W-:Y:S01]  /*5780*/  R2UR UR4, R20 ;  /* 0x00000000140472ca */ /* 0x000fe200000e0000 */
[----:B------:R-:W-:Y:S01]  /*5790*/  VIADD R82, R82, 0x1 ;  /* 0x0000000152527836 */ /* 0x000fe20000000000 */
[----:B------:R-:W-:Y:S02]  /*57a0*/  @!P1 SHF.R.U32.HI R2, RZ, R14, R3 ;  /* 0x0000000eff029219 */ /* 0x000fe40000011603 */
[----:B------:R-:W-:Y:S02]  /*57b0*/  @!P1 SEL R3, R31, R0, !P2 ;  /* 0x000000001f039207 */ /* 0x000fe40005000000 */
[----:B------:R-:W-:Y:S02]  /*57c0*/  @!P1 SEL R2, R29, R2, !P0 ;  /* 0x000000021d029207 */ /* 0x000fe40004000000 */
[----:B------:R-:W-:Y:S01]  /*57d0*/  @P4 SHF.R.U32.HI R74, RZ, 0x10, R17 ;  /* 0x00000010ff4a4819 */ /* 0x000fe20000011611 */
[----:B------:R-:W-:Y:S02]  /*57e0*/  USHF.L.U32 UR46, UR5, 0x6, URZ ;  /* 0x00000006052e7899 */ /* 0x000fe400080006ff */
[----:B------:R-:W-:Y:S02]  /*57f0*/  @!P1 IMAD.IADD R0, R2, 0x1, -R3 ;  /* 0x0000000102009824 */ /* 0x000fe400078e0a03 */
[----:B------:R-:W-:Y:S01]  /*5800*/  @!P1 IMAD.IADD R2, R3, 0x1, -R2 ;  /* 0x0000000103029824 */ /* 0x000fe200078e0a02 */
[----:B------:R-:W-:Y:S01]  /*5810*/  USHF.L.U32 UR45, UR4, 0x6, URZ ;  /* 0x00000006042d7899 */ /* 0x000fe200080006ff */
[----:B------:R-:W-:Y:S02]  /*5820*/  @!P1 IMAD R31, R0, R9, R31 ;  /* 0x00000009001f9224 */ /* 0x000fe400078e021f */
[----:B------:R-:W-:Y:S01]  /*5830*/  @!P1 IMAD R29, R2, R10, R29 ;  /* 0x0000000a021d9224 */ /* 0x000fe200078e021d */
[----:B------:R-:W-:Y:S08]  /*5840*/  BRA.U !UP0, `(.L_x_85) ;  /* 0x00000001087c7547 */ /* 0x000ff0000b800000 */
[----:B------:R-:W1:Y:S01]  /*5850*/  LDCU.64 UR8, c[0x4][0x80] ;  /* 0x01001000ff0877ac */ /* 0x000e620008000a00 */
[----:B------:R-:W-:Y:S01]  /*5860*/  MOV R2, 0x0 ;  /* 0x0000000000027802 */ /* 0x000fe20000000f00 */
[----:B------:R-:W-:Y:S02]  /*5870*/  HFMA2 R12, -RZ, RZ, 0, 5.9604644775390625e-08 ;  /* 0x00000001ff0c7431 */ /* 0x000fe400000001ff */
[----:B------:R-:W-:Y:S01]  /*5880*/  IMAD.MOV.U32 R8, RZ, RZ, 0x70 ;  /* 0x00000070ff087424 */ /* 0x000fe200078e00ff */
[----:B------:R2:W3:Y:S01]  /*5890*/  LDC.64 R14, c[0x4][R2] ;  /* 0x01000000020e7b82 */ /* 0x0004e20000000a00 */
[----:B------:R-:W4:Y:S01]  /*58a0*/  LDCU.64 UR6, c[0x4][0x88] ;  /* 0x01001100ff0677ac */ /* 0x000f220008000a00 */
[----:B------:R-:W-:Y:S01]  /*58b0*/  IMAD.MOV.U32 R13, RZ, RZ, RZ ;  /* 0x000000ffff0d7224 */ /* 0x000fe200078e00ff */
[----:B------:R-:W2:Y:S01]  /*58c0*/  LDCU.64 UR4, c[0x4][0x8] ;  /* 0x01000100ff0477ac */ /* 0x000ea20008000a00 */
[----:B-1----:R-:W-:Y:S01]  /*58d0*/  MOV R5, UR9 ;  /* 0x0000000900057c02 */ /* 0x002fe20008000f00 */
[----:B------:R-:W-:Y:S01]  /*58e0*/  IMAD.U32 R4, RZ, RZ, UR8 ;  /* 0x00000008ff047e24 */ /* 0x000fe2000f8e00ff */
[----:B----4-:R-:W-:Y:S01]  /*58f0*/  MOV R7, UR7 ;  /* 0x0000000700077c02 */ /* 0x010fe20008000f00 */
[----:B------:R-:W-:Y:S01]  /*5900*/  IMAD.U32 R6, RZ, RZ, UR6 ;  /* 0x00000006ff067e24 */ /* 0x000fe2000f8e00ff */
[----:B--2---:R-:W-:Y:S01]  /*5910*/  MOV R11, UR5 ;  /* 0x00000005000b7c02 */ /* 0x004fe20008000f00 */
[----:B------:R-:W-:Y:S02]  /*5920*/  IMAD.U32 R10, RZ, RZ, UR4 ;  /* 0x00000004ff0a7e24 */ /* 0x000fe4000f8e00ff */
[----:B------:R-:W-:Y:S07]  /*5930*/  LEPC R20, `(.L_x_86) ;  /* 0x000000001014794e */ /* 0x000fee0000000000 */
[----:B---3-5:R-:W-:Y:S05]  /*5940*/  CALL.ABS.NOINC R14 ;  /* 0x000000000e007343 */ /* 0x028fea0003c00000 */
.L_x_86:
[----:B------:R-:W1:Y:S01]  /*5950*/  LDCU.64 UR8, c[0x4][0x80] ;  /* 0x01001000ff0877ac */ /* 0x000e620008000a00 */
[----:B------:R-:W2:Y:S01]  /*5960*/  LDC.64 R2, c[0x4][R2] ;  /* 0x0100000002027b82 */ /* 0x000ea20000000a00 */
[----:B------:R-:W-:Y:S02]  /*5970*/  HFMA2 R12, -RZ, RZ, 0, 5.9604644775390625e-08 ;  /* 0x00000001ff0c7431 */ /* 0x000fe400000001ff */
[----:B------:R-:W-:Y:S02]  /*5980*/  IMAD.MOV.U32 R8, RZ, RZ, 0x70 ;  /* 0x00000070ff087424 */ /* 0x000fe400078e00ff */
[----:B------:R-:W-:Y:S01]  /*5990*/  IMAD.MOV.U32 R13, RZ, RZ, RZ ;  /* 0x000000ffff0d7224 */ /* 0x000fe200078e00ff */
[----:B------:R-:W3:Y:S01]  /*59a0*/  LDCU.64 UR6, c[0x4][0x88] ;  /* 0x01001100ff0677ac */ /* 0x000ee20008000a00 */
[----:B------:R-:W4:Y:S01]  /*59b0*/  LDCU.64 UR4, c[0x4][0x8] ;  /* 0x01000100ff0477ac */ /* 0x000f220008000a00 */
[----:B-1----:R-:W-:Y:S02]  /*59c0*/  MOV R4, UR8 ;  /* 0x0000000800047c02 */ /* 0x002fe40008000f00 */
[----:B------:R-:W-:Y:S02]  /*59d0*/  MOV R5, UR9 ;  /* 0x0000000900057c02 */ /* 0x000fe40008000f00 */
[----:B---3--:R-:W-:Y:S01]  /*59e0*/  MOV R7, UR7 ;  /* 0x0000000700077c02 */ /* 0x008fe20008000f00 */
[----:B------:R-:W-:Y:S01]  /*59f0*/  IMAD.U32 R6, RZ, RZ, UR6 ;  /* 0x00000006ff067e24 */ /* 0x000fe2000f8e00ff */
[----:B----4-:R-:W-:Y:S01]  /*5a00*/  MOV R11, UR5 ;  /* 0x00000005000b7c02 */ /* 0x010fe20008000f00 */
[----:B------:R-:W-:Y:S02]  /*5a10*/  IMAD.U32 R10, RZ, RZ, UR4 ;  /* 0x00000004ff0a7e24 */ /* 0x000fe4000f8e00ff */
[----:B------:R-:W-:Y:S07]  /*5a20*/  LEPC R20, `(.L_x_85) ;  /* 0x000000001014794e */ /* 0x000fee0000000000 */
[----:B--2---:R-:W-:Y:S05]  /*5a30*/  CALL.ABS.NOINC R2 ;  /* 0x0000000002007343 */ /* 0x004fea0003c00000 */
.L_x_85:
[----:B------:R-:W-:Y:S01]  /*5a40*/  ISETP.NE.U32.AND P4, PT, R62, RZ, PT ;  /* 0x000000ff3e00720c */ /* 0x000fe20003f85070 */
[----:B------:R-:W-:Y:S01]  /*5a50*/  UISETP.NE.AND UP2, UPT, UR43, URZ, UPT ;  /* 0x000000ff2b00728c */ /* 0x000fe2000bf45270 */
[----:B------:R-:W-:Y:S01]  /*5a60*/  ISETP.NE.U32.AND P2, PT, RZ, UR48, PT ;  /* 0x00000030ff007c0c */ /* 0x000fe2000bf45070 */
[----:B------:R-:W-:Y:S01]  /*5a70*/  UISETP.NE.U32.AND UP1, UPT, UR50, URZ, UPT ;  /* 0x000000ff3200728c */ /* 0x000fe2000bf25070 */
[----:B------:R-:W-:Y:S01]  /*5a80*/  ISETP.NE.AND.EX P4, PT, R63, RZ, PT, P4 ;  /* 0x000000ff3f00720c */ /* 0x000fe20003f85340 */
[----:B------:R-:W-:Y:S01]  /*5a90*/  UPLOP3.LUT UP0, UPT, UPT, UPT, UPT, 0x40, 0x4 ;  /* 0x000000000004789c */ /* 0x000fe20003f0e870 */
[----:B------:R-:W-:Y:S01]  /*5aa0*/  ISETP.NE.AND.EX P2, PT, RZ, UR49, PT, P2 ;  /* 0x00000031ff007c0c */ /* 0x000fe2000bf45320 */
[----:B------:R-:W-:Y:S01]  /*5ab0*/  UISETP.NE.AND.EX UP1, UPT, UR51, URZ, UPT, UP1 ;  /* 0x000000ff3300728c */ /* 0x000fe2000bf25310 */
[----:B------:R-:W-:Y:S04]  /*5ac0*/  PLOP3.LUT P1, PT, PT, PT, UP2, 0x80, 0x8 ;  /* 0x000000000008781c */ /* 0x000fe80003f2f028 */
[----:B------:R-:W-:Y:S06]  /*5ad0*/  @UP2 UPLOP3.LUT UP0, UPT, UPT, UPT, UP1, 0x80, 0x8 ;  /* 0x000000000008289c */ /* 0x000fec0003f0f010 */
[----:B------:R-:W-:Y:S01]  /*5ae0*/  PLOP3.LUT P0, PT, PT, PT, UP0, 0x80, 0x8 ;  /* 0x000000000008781c */ /* 0x000fe20003f0f008 */
[----:B------:R-:W-:Y:S01]  /*5af0*/  @!UPT UIADD3 URZ, UPT, UPT, URZ, URZ, URZ ;  /* 0x000000fffffff290 */ /* 0x000fe2000fffe0ff */
[----:B------:R-:W-:Y:S11]  /*5b00*/  BRA.U !UP1, `(.L_x_87) ;  /* 0x0000000109387547 */ /* 0x000ff6000b800000 */
[----:B------:R-:W-:Y:S01]  /*5b10*/  UISETP.NE.U32.AND UP0, UPT, UR48, URZ, UPT ;  /* 0x000000ff3000728c */ /* 0x000fe2000bf05070 */
[----:B------:R-:W-:Y:S02]  /*5b20*/  HFMA2 R0, -RZ, RZ, 0, 5.9604644775390625e-08 ;  /* 0x00000001ff007431 */ /* 0x000fe400000001ff */
[----:B------:R-:W-:Y:S01]  /*5b30*/  IMAD.MOV.U32 R67, RZ, RZ, 0x1 ;  /* 0x00000001ff437424 */ /* 0x000fe200078e00ff */
[----:B------:R-:W-:Y:S06]  /*5b40*/  UISETP.NE.AND.EX UP0, UPT, UR49, URZ, UPT, UP0 ;  /* 0x000000ff3100728c */ /* 0x000fec000bf05300 */
[----:B------:R-:W-:Y:S05]  /*5b50*/  PLOP3.LUT P3, PT, PT, PT, UP0, 0x80, 0x8 ;  /* 0x000000000008781c */ /* 0x000fea0003f6f008 */
[----:B------:R-:W1:Y:S01]  /*5b60*/  @UP0 LDCU.64 UR4, c[0x0][0x888] ;  /* 0x00011100ff0407ac */ /* 0x000e620008000a00 */
[----:B------:R-:W-:Y:S07]  /*5b70*/  @UP0 UIMAD UR6, UR52, UR50, URZ ;  /* 0x00000032340602a4 */ /* 0x000fee000f8e02ff */
[----:B------:R-:W-:Y:S01]  /*5b80*/  @!P3 PRMT R67, R0, 0x7610, R67 ;  /* 0x000076100043b816 */ /* 0x000fe20000000043 */
[----:B-1----:R-:W-:Y:S06]  /*5b90*/  @UP0 UIMAD.WIDE UR4, UR6, 0x4, UR4 ;  /* 0x00000004060408a5 */ /* 0x002fec000f8e0204 */
[----:B------:R-:W-:Y:S01]  /*5ba0*/  IMAD.U32 R2, RZ, RZ, UR4 ;  /* 0x00000004ff027e24 */ /* 0x000fe2000f8e00ff */
[----:B------:R-:W-:Y:S04]  /*5bb0*/  MOV R3, UR5 ;  /* 0x0000000500037c02 */ /* 0x000fe80008000f00 */
[----:B------:R-:W1:Y:S01]  /*5bc0*/  @!UP0 LDCU UR4, c[0x0][0x880] ;  /* 0x00011000ff0487ac */ /* 0x000e620008000800 */
[----:B-----5:R2:W5:Y:S02]  /*5bd0*/  @P3 LDG.E R35, desc[UR58][R2.64] ;  /* 0x0000003a02233981 */ /* 0x020564000c1e1900 */
[----:B-12---:R-:W-:Y:S02]  /*5be0*/  @!P3 IMAD.U32 R35, RZ, RZ, UR4 ;  /* 0x00000004ff23be24 */ /* 0x006fe4000f8e00ff */
.L_x_87:
[----:B------:R-:W-:Y:S05]  /*5bf0*/  @!P4 BRA `(.L_x_88) ;  /* 0x000000000020c947 */ /* 0x000fea0003800000 */
[----:B------:R-:W-:Y:S04]  /*5c00*/  ISETP.NE.U32.AND P3, PT, R60, RZ, PT ;  /* 0x000000ff3c00720c */ /* 0x000fe80003f65070 */
[----:B------:R-:W-:Y:S11]  /*5c10*/  ISETP.NE.AND.EX P3, PT, R61, RZ, PT, P3 ;  /* 0x000000ff3d00720c */ /* 0x000ff60003f65330 */
[----:B------:R-:W-:Y:S02]  /*5c20*/  @!UPT UIADD3 URZ, UPT, UPT, URZ, URZ, URZ ;  /* 0x000000fffffff290 */ /* 0x000fe4000fffe0ff */
[----:B------:R-:W1:Y:S01]  /*5c30*/  @P3 LDC.64 R2, c[0x0][0x8a8] ;  /* 0x00022a00ff023b82 */ /* 0x000e620000000a00 */
[----:B------:R-:W-:Y:S04]  /*5c40*/  @P3 IMAD R0, R62, UR52, RZ ;  /* 0x000000343e003c24 */ /* 0x000fe8000f8e02ff */
[----:B-1----:R-:W-:Y:S05]  /*5c50*/  @P3 IMAD.WIDE R2, R0, 0x4, R2 ;  /* 0x0000000400023825 */ /* 0x002fea00078e0202 */
[----:B-----5:R1:W5:Y:S02]  /*5c60*/  @P3 LDG.E R33, desc[UR58][R2.64] ;  /* 0x0000003a02213981 */ /* 0x020364000c1e1900 */
[----:B-1----:R-:W2:Y:S02]  /*5c70*/  @!P3 LDC R33, c[0x0][0x8a0] ;  /* 0x00022800ff21bb82 */ /* 0x002ea40000000800 */
.L_x_88:
[----:B-----5:R-:W-:Y:S01]  /*5c80*/  FSETP.NEU.AND P3, PT, R35, RZ, PT ;  /* 0x000000ff2300720b */ /* 0x020fe20003f6d000 */
[----:B------:R-:W-:Y:S01]  /*5c90*/  ULOP3.LUT UR4, UR42, 0x1, URZ, 0x3c, !UPT ;  /* 0x000000012a047892 */ /* 0x000fe2000f8e3cff */
[----:B------:R-:W-:Y:S01]  /*5ca0*/  SEL R9, RZ, 0xffffffff, P2 ;  /* 0xffffffffff097807 */ /* 0x000fe20001000000 */
[----:B------:R-:W-:Y:S01]  /*5cb0*/  BSSY B1, `(.L_x_89) ;  /* 0x000004d000017945 */ /* 0x000fe20003800000 */
[----:B------:R-:W-:Y:S01]  /*5cc0*/  @P1 LOP3.LUT P2, RZ, R67, 0xff, RZ, 0xc0, !PT ;  /* 0x000000ff43ff1812 */ /* 0x000fe2000784c0ff */
[----:B------:R-:W-:Y:S01]  /*5cd0*/  IMAD.MOV.U32 R87, RZ, RZ, 0x1 ;  /* 0x00000001ff577424 */ /* 0x000fe200078e00ff */
[----:B------:R-:W-:Y:S01]  /*5ce0*/  @P1 SEL R2, RZ, 0xffffffff, P3 ;  /* 0xffffffffff021807 */ /* 0x000fe20001800000 */
[----:B------:R-:W-:Y:S01]  /*5cf0*/  IMAD.U32 R42, RZ, RZ, UR4 ;  /* 0x00000004ff2a7e24 */ /* 0x000fe2000f8e00ff */
[----:B------:R-:W-:Y:S01]  /*5d00*/  LEA R84, R30, UR36, 0x3 ;  /* 0x000000241e547c11 */ /* 0x000fe2000f8e18ff */
[----:B------:R-:W-:Y:S01]  /*5d10*/  IMAD.U32 R43, RZ, RZ, UR37 ;  /* 0x00000025ff2b7e24 */ /* 0x000fe2000f8e00ff */
[----:B------:R-:W-:Y:S02]  /*5d20*/  @P0 SEL R2, R9, R2, !P2 ;  /* 0x0000000209020207 */ /* 0x000fe40005000000 */
[----:B------:R-:W-:Y:S02]  /*5d30*/  CS2R R46, SRZ ;  /* 0x00000000002e7805 */ /* 0x000fe4000001ff00 */
[----:B------:R-:W-:Y:S02]  /*5d40*/  SHF.L.U32 R7, R76, 0x1f, RZ ;  /* 0x0000001f4c077819 */ /* 0x000fe400000006ff */
[----:B------:R-:W-:Y:S02]  /*5d50*/  CS2R R44, SRZ ;  /* 0x00000000002c7805 */ /* 0x000fe4000001ff00 */
[----:B------:R-:W-:Y:S02]  /*5d60*/  @P1 LOP3.LUT R2, R2, 0x1, RZ, 0xc0, !PT ;  /* 0x0000000102021812 */ /* 0x000fe400078ec0ff */
[----:B------:R-:W-:Y:S02]  /*5d70*/  CS2R R50, SRZ ;  /* 0x0000000000327805 */ /* 0x000fe4000001ff00 */
[----:B------:R-:W-:Y:S02]  /*5d80*/  PLOP3.LUT P2, PT, PT, PT, UP1, 0x80, 0x8 ;  /* 0x000000000008781c */ /* 0x000fe40003f4f018 */
[----:B------:R-:W-:Y:S02]  /*5d90*/  CS2R R48, SRZ ;  /* 0x0000000000307805 */ /* 0x000fe4000001ff00 */
[----:B------:R-:W-:Y:S01]  /*5da0*/  ISETP.NE.U32.OR P5, PT, R2, 0x1, !P1 ;  /* 0x000000010200780c */ /* 0x000fe20004fa5470 */
[----:B------:R-:W-:Y:S01]  /*5db0*/  IMAD.U32 R2, RZ, RZ, UR37 ;  /* 0x00000025ff027e24 */ /* 0x000fe2000f8e00ff */
[----:B------:R-:W-:Y:S02]  /*5dc0*/  LEA.HI R5, R30, R30, RZ, 0x1 ;  /* 0x0000001e1e057211 */ /* 0x000fe400078f08ff */
[----:B------:R-:W-:Y:S02]  /*5dd0*/  CS2R R54, SRZ ;  /* 0x0000000000367805 */ /* 0x000fe4000001ff00 */
[----:B------:R-:W-:Y:S02]  /*5de0*/  LOP3.LUT P4, R81, R67, 0xff, RZ, 0xc0, !PT ;  /* 0x000000ff43517812 */ /* 0x000fe4000788c0ff */
[----:B------:R-:W-:Y:S02]  /*5df0*/  CS2R R52, SRZ ;  /* 0x0000000000347805 */ /* 0x000fe4000001ff00 */
[----:B------:R-:W-:Y:S01]  /*5e00*/  LEA R0, R2, UR36, 0x3 ;  /* 0x0000002402007c11 */ /* 0x000fe2000f8e18ff */
[C---:B------:R-:W-:Y:S01]  /*5e10*/  IMAD.SHL.U32 R3, R5.reuse, 0x20, RZ ;  /* 0x0000002005037824 */ /* 0x040fe200078e00ff */
[----:B------:R-:W-:Y:S02]  /*5e20*/  SEL R2, RZ, 0xffffffff, P3 ;  /* 0xffffffffff027807 */ /* 0x000fe40001800000 */
[----:B------:R-:W-:Y:S02]  /*5e30*/  CS2R R58, SRZ ;  /* 0x00000000003a7805 */ /* 0x000fe4000001ff00 */
[----:B------:R-:W-:Y:S02]  /*5e40*/  LOP3.LUT R5, R5, 0xffe, RZ, 0xc0, !PT ;  /* 0x00000ffe05057812 */ /* 0x000fe400078ec0ff */
[----:B------:R-:W-:Y:S02]  /*5e50*/  CS2R R56, SRZ ;  /* 0x0000000000387805 */ /* 0x000fe4000001ff00 */
[----:B------:R-:W-:Y:S02]  /*5e60*/  @P2 SEL R2, R9, R2, !P4 ;  /* 0x0000000209022207 */ /* 0x000fe40006000000 */
[----:B------:R-:W-:Y:S01]  /*5e70*/  @P5 SHF.L.U32 R11, R42, 0x1f, RZ ;  /* 0x0000001f2a0b5819 */ /* 0x000fe200000006ff */
[----:B------:R-:W-:Y:S01]  /*5e80*/  IMAD.IADD R34, R30, 0x1, -R5 ;  /* 0x000000011e227824 */ /* 0x000fe200078e0a05 */
[----:B------:R-:W-:Y:S02]  /*5e90*/  LOP3.LUT R3, R3, 0xffffffc0, RZ, 0xc0, !PT ;  /* 0xffffffc003037812 */ /* 0x000fe400078ec0ff */
[----:B------:R-:W1:Y:S01]  /*5ea0*/  @P5 SYNCS.PHASECHK.TRANS64.TRYWAIT P1, [R0+URZ+0x30], R11 ;  /* 0x0000300b000055a7 */ /* 0x000e6200080211ff */
[----:B------:R-:W-:Y:S02]  /*5eb0*/  LOP3.LUT R2, R2, 0x1, RZ, 0xc0, !PT ;  /* 0x0000000102027812 */ /* 0x000fe400078ec0ff */
[----:B------:R-:W-:Y:S01]  /*5ec0*/  IMAD.IADD R3, R32, 0x1, R3 ;  /* 0x0000000120037824 */ /* 0x000fe200078e0203 */
[----:B------:R-:W-:Y:S02]  /*5ed0*/  P2R R83, PR, RZ, 0x20 ;  /* 0x00000020ff537803 */ /* 0x000fe40000000000 */
[----:B------:R-:W-:Y:S01]  /*5ee0*/  ISETP.NE.U32.AND P2, PT, R2, 0x1, PT ;  /* 0x000000010200780c */ /* 0x000fe20003f45070 */
[----:B------:R-:W-:Y:S03]  /*5ef0*/  IMAD R34, R34, 0x100000, R3 ;  /* 0x0010000022227824 */ /* 0x000fe600078e0203 */
[----:B------:R-:W-:Y:S01]  /*5f00*/  P2R R88, PR, RZ, 0x4 ;  /* 0x00000004ff587803 */ /* 0x000fe20000000000 */
[----:B------:R3:W4:Y:S01]  /*5f10*/  SYNCS.PHASECHK.TRANS64.TRYWAIT P0, [R84+URZ+0x90], R7 ;  /* 0x00009007540075a7 */ /* 0x00072200080011ff */
[----:B-1----:R-:W-:Y:S01]  /*5f20*/  @P5 SEL R87, RZ, 0x1, !P1 ;  /* 0x00000001ff575807 */ /* 0x002fe20004800000 */
[----:B---3--:R-:W-:Y:S06]  /*5f30*/  @!P5 BRA `(.L_x_90) ;  /* 0x000000000090d947 */ /* 0x008fec0003800000 */
[----:B------:R-:W-:Y:S01]  /*5f40*/  HFMA2 R55, -RZ, RZ, 0, 0 ;  /* 0x00000000ff377431 */ /* 0x000fe200000001ff */
[----:B------:R-:W-:Y:S01]  /*5f50*/  ISETP.NE.AND P1, PT, R87, RZ, PT ;  /* 0x000000ff5700720c */ /* 0x000fe20003f25270 */
[----:B------:R-:W-:Y:S01]  /*5f60*/  IMAD.U32 R3, RZ, RZ, UR37 ;  /* 0x00000025ff037e24 */ /* 0x000fe2000f8e00ff */
[----:B------:R-:W-:Y:S11]  /*5f70*/  BSSY B0, `(.L_x_91) ;  /* 0x0000005000007945 */ /* 0x000ff60003800000 */
[----:B------:R-:W-:Y:S05]  /*5f80*/  @P1 BRA `(.L_x_92) ;  /* 0x00000000000c1947 */ /* 0x000fea0003800000 */
[----:B------:R-:W-:Y:S04]  /*5f90*/  SHF.L.U32 R5, R42, 0x1f, RZ ;  /* 0x0000001f2a057819 */ /* 0x000fe800000006ff */
[----:B------:R-:W1:Y:S02]  /*5fa0*/  SYNCS.PHASECHK.TRANS64.TRYWAIT P1, [R0+URZ+0x30], R5 ;  /* 0x00003005000075a7 */ /* 0x000e6400080211ff */
[----:B-1----:R-:W-:Y:S05]  /*5fb0*/  @!P1 BRA `(.L_x_93) ;  /* 0x0000002000209947 */ /* 0x002fea0003800000 */
.L_x_92:
[----:B------:R-:W-:Y:S05]  /*5fc0*/  BSYNC B0 ;  /* 0x0000000000007941 */ /* 0x000fea0003800000 */
.L_x_91:
[----:B------:R-:W-:Y:S01]  /*5fd0*/  ISETP.NE.AND P1, PT, R88, RZ, PT ;  /* 0x000000ff5800720c */ /* 0x000fe20003f25270 */
[----:B------:R-:W-:Y:S01]  /*5fe0*/  IMAD.MOV.U32 R54, RZ, RZ, RZ ;  /* 0x000000ffff367224 */ /* 0x000fe200078e00ff */
[----:B------:R-:W-:Y:S02]  /*5ff0*/  CS2R R52, SRZ ;  /* 0x0000000000347805 */ /* 0x000fe4000001ff00 */
[----:B------:R-:W-:Y:S02]  /*6000*/  CS2R R58, SRZ ;  /* 0x00000000003a7805 */ /* 0x000fe4000001ff00 */
[----:B------:R-:W-:Y:S02]  /*6010*/  CS2R R56, SRZ ;  /* 0x0000000000387805 */ /* 0x000fe4000001ff00 */
[----:B------:R-:W-:Y:S02]  /*6020*/  CS2R R50, SRZ ;  /* 0x0000000000327805 */ /* 0x000fe4000001ff00 */
[----:B------:R-:W-:Y:S02]  /*6030*/  CS2R R48, SRZ ;  /* 0x0000000000307805 */ /* 0x000fe4000001ff00 */
[----:B------:R-:W-:Y:S02]  /*6040*/  CS2R R46, SRZ ;  /* 0x00000000002e7805 */ /* 0x000fe4000001ff00 */
[----:B------:R-:W-:Y:S01]  /*6050*/  CS2R R44, SRZ ;  /* 0x00000000002c7805 */ /* 0x000fe2000001ff00 */
[----:B------:R-:W-:Y:S01]  /*6060*/  @P1 IMAD R4, R3, 0x800, R72 ;  /* 0x0000080003041824 */ /* 0x000fe200078e0248 */
[----:B------:R-:W-:Y:S05]  /*6070*/  @P1 WARPSYNC.ALL ;  /* 0x0000000000001948 */ /* 0x000fea0003800000 */
[----:B------:R-:W-:Y:S01]  /*6080*/  @P1 LEA R4, R4, UR36, 0x2 ;  /* 0x0000002404041c11 */ /* 0x000fe2000f8e10ff */
[----:B------:R-:W-:Y:S04]  /*6090*/  UIADD3 UR4, UPT, UPT, UR37, 0x1, URZ ;  /* 0x0000000125047890 */ /* 0x000fe8000fffe0ff */
[----:B------:R3:W2:Y:S01]  /*60a0*/  @P1 LDSM.16.M88.4 R56, [R4+0x400] ;  /* 0x000400000438183b */ /* 0x0006a20000000200 */
[----:B-1----:R-:W-:Y:S01]  /*60b0*/  @P1 VIADD R0, R4, 0x400 ;  /* 0x0000040004001836 */ /* 0x002fe20000000000 */
[----:B------:R-:W-:Y:S01]  /*60c0*/  UISETP.NE.AND UP0, UPT, UR4, 0x3, UPT ;  /* 0x000000030400788c */ /* 0x000fe2000bf05270 */
[C---:B------:R-:W-:Y:S02]  /*60d0*/  @P1 IMAD R2, R78.reuse, 0x4, R4 ;  /* 0x000000044e021824 */ /* 0x040fe400078e0204 */
[C---:B------:R-:W-:Y:S01]  /*60e0*/  @P1 IMAD R5, R77.reuse, 0x4, R0 ;  /* 0x000000044d051824 */ /* 0x040fe200078e0200 */
[----:B------:R-:W-:Y:S01]  /*60f0*/  USEL UR5, URZ, 0x1, UP0 ;  /* 0x00000001ff057887 */ /* 0x000fe20008000000 */
[----:B------:R-:W-:Y:S01]  /*6100*/  @P1 IMAD R0, R77, 0x4, R4 ;  /* 0x000000044d001824 */ /* 0x000fe200078e0204 */
[----:B------:R3:W1:Y:S01]  /*6110*/  @P1 LDSM.16.M88.4 R52, [R2+0x400] ;  /* 0x000400000234183b */ /* 0x0006620000000200 */
[----:B------:R-:W-:Y:S01]  /*6120*/  @P1 IMAD R3, R78, 0x4, R5 ;  /* 0x000000044e031824 */ /* 0x000fe200078e0205 */
[----:B------:R-:W-:Y:S02]  /*6130*/  USEL UR4, UR4, URZ, UP0 ;  /* 0x000000ff04047287 */ /* 0x000fe40008000000 */
[----:B------:R3:W1:Y:S01]  /*6140*/  @P1 LDSM.16.M88.4 R48, [R0+0x400] ;  /* 0x000400000030183b */ /* 0x0006620000000200 */
[----:B------:R-:W-:Y:S03]  /*6150*/  LOP3.LUT R42, R42, UR5, RZ, 0x3c, !PT ;  /* 0x000000052a2a7c12 */ /* 0x000fe6000f8e3cff */
[----:B------:R3:W1:Y:S01]  /*6160*/  @P1 LDSM.16.M88.4 R44, [R3] ;  /* 0x00000000032c183b */ /* 0x0006620000000200 */
[----:B------:R-:W-:Y:S03]  /*6170*/  IMAD.U32 R43, RZ, RZ, UR4 ;  /* 0x00000004ff2b7e24 */ /* 0x000fe6000f8e00ff */
.L_x_90:
[----:B------:R-:W-:Y:S05]  /*6180*/  BSYNC B1 ;  /* 0x0000000000017941 */ /* 0x000fea0003800000 */
.L_x_89:
[----:B---3--:R-:W-:Y:S04]  /*6190*/  SHF.R.U32.HI R0, RZ, 0x15, R34 ;  /* 0x00000015ff007819 */ /* 0x008fe80000011622 */
[----:B------:R-:W-:Y:S01]  /*61a0*/  LOP3.LUT P1, RZ, R0, 0x3, R73, 0x48, !PT ;  /* 0x0000000300ff7812 */ /* 0x000fe20007824849 */
[----:B------:R-:W-:Y:S01]  /*61b0*/  @!UPT UIADD3 URZ, UPT, UPT, URZ, URZ, URZ ;  /* 0x000000fffffff290 */ /* 0x000fe2000fffe0ff */
[----:B----4-:R-:W-:Y:S11]  /*61c0*/  @P0 BRA `(.L_x_94) ;  /* 0x0000000000080947 */ /* 0x010ff60003800000 */
[----:B------:R-:W3:Y:S02]  /*61d0*/  SYNCS.PHASECHK.TRANS64.TRYWAIT P0, [R84+URZ+0x90], R7 ;  /* 0x00009007540075a7 */ /* 0x000ee400080011ff */
[----:B---3--:R-:W-:Y:S05]  /*61e0*/  @!P0 BRA `(.L_x_95) ;  /* 0x0000001c00a88947 */ /* 0x008fea0003800000 */
.L_x_94:
[----:B------:R-:W-:Y:S05]  /*61f0*/  @!P1 BRA `(.L_x_96) ;  /* 0x0000000000409947 */ /* 0x000fea0003800000 */
[----:B------:R-:W4:Y:S01]  /*6200*/  LDCU.64 UR8, c[0x4][0x70] ;  /* 0x01000e00ff0877ac */ /* 0x000f220008000a00 */
[----:B------:R-:W-:Y:S01]  /*6210*/  MOV R3, 0x0 ;  /* 0x0000000000037802 */ /* 0x000fe20000000f00 */
[----:B------:R-:W-:Y:S02]  /*6220*/  HFMA2 R12, -RZ, RZ, 0, 5.9604644775390625e-08 ;  /* 0x00000001ff0c7431 */ /* 0x000fe400000001ff */
[----:B------:R-:W-:Y:S02]  /*6230*/  IMAD.MOV.U32 R8, RZ, RZ, 0x192 ;  /* 0x00000192ff087424 */ /* 0x000fe400078e00ff */
[----:B------:R-:W-:Y:S01]  /*6240*/  IMAD.MOV.U32 R13, RZ, RZ, RZ ;  /* 0x000000ffff0d7224 */ /* 0x000fe200078e00ff */
[----:B------:R-:W3:Y:S01]  /*6250*/  LDCU.64 UR6, c[0x4][0x78] ;  /* 0x01000f00ff0677ac */ /* 0x000ee20008000a00 */
[----:B------:R-:W1:Y:S01]  /*6260*/  LDC.64 R2, c[0x4][R3] ;  /* 0x0100000003027b82 */ /* 0x000e620000000a00 */
[----:B------:R-:W5:Y:S01]  /*6270*/  LDCU.64 UR4, c[0x4][0x10] ;  /* 0x01000200ff0477ac */ /* 0x000f620008000a00 */
[----:B----4-:R-:W-:Y:S01]  /*6280*/  MOV R5, UR9 ;  /* 0x0000000900057c02 */ /* 0x010fe20008000f00 */
[----:B------:R-:W-:Y:S01]  /*6290*/  IMAD.U32 R4, RZ, RZ, UR8 ;  /* 0x00000008ff047e24 */ /* 0x000fe2000f8e00ff */
[----:B---3--:R-:W-:Y:S01]  /*62a0*/  MOV R7, UR7 ;  /* 0x0000000700077c02 */ /* 0x008fe20008000f00 */
[----:B------:R-:W-:Y:S01]  /*62b0*/  IMAD.U32 R6, RZ, RZ, UR6 ;  /* 0x00000006ff067e24 */ /* 0x000fe2000f8e00ff */
[----:B-----5:R-:W-:Y:S01]  /*62c0*/  MOV R11, UR5 ;  /* 0x00000005000b7c02 */ /* 0x020fe20008000f00 */
[----:B------:R-:W-:Y:S02]  /*62d0*/  IMAD.U32 R10, RZ, RZ, UR4 ;  /* 0x00000004ff0a7e24 */ /* 0x000fe4000f8e00ff */
[----:B------:R-:W-:Y:S07]  /*62e0*/  LEPC R20, `(.L_x_96) ;  /* 0x000000001014794e */ /* 0x000fee0000000000 */
[----:B-12---:R-:W-:Y:S05]  /*62f0*/  CALL.ABS.NOINC R2 ;  /* 0x0000000002007343 */ /* 0x006fea0003c00000 */
.L_x_96:
[----:B--2---:R-:W-:Y:S01]  /*6300*/  LOP3.LUT R20, R56, 0xffffe000, RZ, 0xc0, !PT ;  /* 0xffffe00038147812 */ /* 0x004fe200078ec0ff */
[----:B------:R-:W-:Y:S05]  /*6310*/  WARPSYNC.ALL ;  /* 0x0000000000007948 */ /* 0x000fea0003800000 */
[----:B------:R-:W-:Y:S01]  /*6320*/  R2UR UR4, R34 ;  /* 0x00000000220472ca */ /* 0x000fe200000e0000 */
[----:B------:R-:W-:Y:S01]  /*6330*/  IMAD.SHL.U32 R86, R78, 0x4, RZ ;  /* 0x000000044e567824 */ /* 0x000fe200078e00ff */
[----:B------:R-:W-:Y:S01]  /*6340*/  LOP3.LUT R21, R57, 0xffffe000, RZ, 0xc0, !PT ;  /* 0xffffe00039157812 */ /* 0x000fe200078ec0ff */
[----:B------:R-:W-:Y:S01]  /*6350*/  IMAD.U32 R85, RZ, RZ, UR37 ;  /* 0x00000025ff557e24 */ /* 0x000fe2000f8e00ff */
[----:B------:R-:W-:Y:S01]  /*6360*/  LOP3.LUT R40, R58, 0xffffe000, RZ, 0xc0, !PT ;  /* 0xffffe0003a287812 */ /* 0x000fe200078ec0ff */
[----:B------:R-:W-:Y:S01]  /*6370*/  BSSY.RECONVERGENT B0, `(.L_x_97) ;  /* 0x0000059000007945 */ /* 0x000fe20003800200 */
[----:B-1----:R-:W-:Y:S01]  /*6380*/  LOP3.LUT R41, R54, 0xffffe000, RZ, 0xc0, !PT ;  /* 0xffffe00036297812 */ /* 0x002fe200078ec0ff */
[----:B------:R-:W-:Y:S01]  /*6390*/  IMAD R89, R85, 0x800, R72 ;  /* 0x0000080055597824 */ /* 0x000fe200078e0248 */
[----:B------:R-:W-:Y:S01]  /*63a0*/  ISETP.NE.AND P0, PT, R79, RZ, PT ;  /* 0x000000ff4f00720c */ /* 0x000fe20003f05270 */
[----:B------:R-:W-:Y:S03]  /*63b0*/  IMAD.SHL.U32 R85, R77, 0x4, RZ ;  /* 0x000000044d557824 */ /* 0x000fe600078e00ff */
[----:B------:R-:W-:Y:S01]  /*63c0*/  LEA R89, R89, UR36, 0x2 ;  /* 0x0000002459597c11 */ /* 0x000fe2000f8e10ff */
[----:B---3--:R-:W1:Y:S03]  /*63d0*/  LDTM.16dp128bit.x8 R4, tmem[UR4] ;  /* 0x00000004000479ee */ /* 0x008e660008180000 */
[C-C-:B------:R-:W-:Y:S02]  /*63e0*/  IADD3 R92, PT, PT, R86.reuse, 0x400, R89.reuse ;  /* 0x00000400565c7810 */ /* 0x140fe40007ffe059 */
[----:B------:R-:W-:Y:S05]  /*63f0*/  IADD3 R91, PT, PT, R85, 0x400, R89 ;  /* 0x00000400555b7810 */ /* 0x000fea0007ffe059 */
[----:B------:R-:W-:Y:S02]  /*6400*/  IMAD.IADD R90, R86, 0x1, R91 ;  /* 0x00000001565a7824 */ /* 0x000fe400078e025b */
[C---:B-1----:R-:W-:Y:S01]  /*6410*/  FMUL R0, R33.reuse, R4 ;  /* 0x0000000421007220 */ /* 0x042fe20000400000 */
[C---:B------:R-:W-:Y:S01]  /*6420*/  FMUL R2, R33.reuse, R5 ;  /* 0x0000000521027220 */ /* 0x040fe20000400000 */
[C---:B------:R-:W-:Y:S01]  /*6430*/  FMUL R3, R33.reuse, R6 ;  /* 0x0000000621037220 */ /* 0x040fe20000400000 */
[----:B------:R-:W-:Y:S01]  /*6440*/  FMUL R7, R33, R7 ;  /* 0x0000000721077220 */ /* 0x000fe20000400000 */
[----:B------:R-:W-:Y:S01]  /*6450*/  FFMA R36, R35, R20, R0 ;  /* 0x0000001423247223 */ /* 0x000fe20000000000 */
[----:B------:R-:W-:Y:S01]  /*6460*/  LOP3.LUT R20, R59, 0xffffe000, RZ, 0xc0, !PT ;  /* 0xffffe0003b147812 */ /* 0x000fe200078ec0ff */
[C---:B------:R-:W-:Y:S01]  /*6470*/  FFMA R37, R35.reuse, R21, R2 ;  /* 0x0000001523257223 */ /* 0x040fe20000000002 */
[----:B------:R-:W-:Y:S01]  /*6480*/  LOP3.LUT R21, R52, 0xffffe000, RZ, 0xc0, !PT ;  /* 0xffffe00034157812 */ /* 0x000fe200078ec0ff */
[----:B------:R-:W-:Y:S01]  /*6490*/  FFMA R38, R35, R40, R3 ;  /* 0x0000002823267223 */ /* 0x000fe20000000003 */
[----:B------:R-:W-:Y:S01]  /*64a0*/  LOP3.LUT R40, R53, 0xffffe000, RZ, 0xc0, !PT ;  /* 0xffffe00035287812 */ /* 0x000fe200078ec0ff */
[----:B------:R-:W-:Y:S01]  /*64b0*/  FMUL R4, R33, R8 ;  /* 0x0000000821047220 */ /* 0x000fe20000400000 */
[----:B------:R-:W-:Y:S01]  /*64c0*/  F2FP.TF32.F32.PACK_B R36, R36 ;  /* 0x00000024ff24723e */ /* 0x000fe200024050ff */
[----:B------:R-:W-:Y:S01]  /*64d0*/  FFMA R39, R35, R20, R7 ;  /* 0x0000001423277223 */ /* 0x000fe20000000007 */
[----:B------:R-:W-:Y:S01]  /*64e0*/  LOP3.LUT R20, R55, 0xffffe000, RZ, 0xc0, !PT ;  /* 0xffffe00037147812 */ /* 0x000fe200078ec0ff */
[C---:B------:R-:W-:Y:S01]  /*64f0*/  FMUL R5, R33.reuse, R9 ;  /* 0x0000000921057220 */ /* 0x040fe20000400000 */
[----:B------:R-:W-:Y:S01]  /*6500*/  F2FP.TF32.F32.PACK_B R37, R37 ;  /* 0x00000025ff25723e */ /* 0x000fe200024050ff */
[C---:B------:R-:W-:Y:S01]  /*6510*/  FMUL R6, R33.reuse, R10 ;  /* 0x0000000a21067220 */ /* 0x040fe20000400000 */
[----:B------:R-:W-:Y:S01]  /*6520*/  F2FP.TF32.F32.PACK_B R38, R38 ;  /* 0x00000026ff26723e */ /* 0x000fe200024050ff */
[----:B------:R-:W-:Y:S01]  /*6530*/  FMUL R11, R33, R11 ;  /* 0x0000000b210b7220 */ /* 0x000fe20000400000 */
[----:B------:R-:W-:Y:S01]  /*6540*/  F2FP.TF32.F32.PACK_B R39, R39 ;  /* 0x00000027ff27723e */ /* 0x000fe200024050ff */
[C---:B------:R-:W-:Y:S01]  /*6550*/  FFMA R4, R35.reuse, R21, R4 ;  /* 0x0000001523047223 */ /* 0x040fe20000000004 */
[----:B------:R-:W-:Y:S01]  /*6560*/  LOP3.LUT R21, R48, 0xffffe000, RZ, 0xc0, !PT ;  /* 0xffffe00030157812 */ /* 0x000fe200078ec0ff */
[----:B------:R-:W-:Y:S01]  /*6570*/  FFMA R5, R35, R40, R5 ;  /* 0x0000002823057223 */ /* 0x000fe20000000005 */
[----:B------:R-:W-:Y:S01]  /*6580*/  LOP3.LUT R40, R51, 0xffffe000, RZ, 0xc0, !PT ;  /* 0xffffe00033287812 */ /* 0x000fe200078ec0ff */
[----:B------:R-:W-:Y:S01]  /*6590*/  FFMA R6, R35, R41, R6 ;  /* 0x0000002923067223 */ /* 0x000fe20000000006 */
[----:B------:R-:W-:Y:S01]  /*65a0*/  LOP3.LUT R41, R50, 0xffffe000, RZ, 0xc0, !PT ;  /* 0xffffe00032297812 */ /* 0x000fe200078ec0ff */
[----:B------:R-:W-:Y:S01]  /*65b0*/  FMUL R8, R33, R12 ;  /* 0x0000000c21087220 */ /* 0x000fe20000400000 */
[----:B------:R-:W-:Y:S01]  /*65c0*/  F2FP.TF32.F32.PACK_B R4, R4 ;  /* 0x00000004ff04723e */ /* 0x000fe200024050ff */
[----:B------:R-:W-:Y:S01]  /*65d0*/  FFMA R7, R35, R20, R11 ;  /* 0x0000001423077223 */ /* 0x000fe2000000000b */
[----:B------:R-:W-:Y:S01]  /*65e0*/  LOP3.LUT R20, R49, 0xffffe000, RZ, 0xc0, !PT ;  /* 0xffffe00031147812 */ /* 0x000fe200078ec0ff */
[----:B------:R-:W-:Y:S01]  /*65f0*/  FMUL R9, R33, R13 ;  /* 0x0000000d21097220 */ /* 0x000fe20000400000 */
[----:B------:R-:W-:Y:S01]  /*6600*/  F2FP.TF32.F32.PACK_B R5, R5 ;  /* 0x00000005ff05723e */ /* 0x000fe200024050ff */
[----:B------:R1:W-:Y:S01]  /*6610*/  STSM.16.M88.4 [R89+0x400], R36 ;  /* 0x0004002459007844 */ /* 0x0003e20000000200 */
[----:B------:R-:W-:Y:S01]  /*6620*/  F2FP.TF32.F32.PACK_B R6, R6 ;  /* 0x00000006ff06723e */ /* 0x000fe200024050ff */
[----:B------:R-:W-:Y:S01]  /*6630*/  FFMA R8, R35, R21, R8 ;  /* 0x0000001523087223 */ /* 0x000fe20000000008 */
[----:B------:R-:W-:Y:S01]  /*6640*/  LOP3.LUT R21, R44, 0xffffe000, RZ, 0xc0, !PT ;  /* 0xffffe0002c157812 */ /* 0x000fe200078ec0ff */
[C---:B------:R-:W-:Y:S01]  /*6650*/  FMUL R10, R33.reuse, R14 ;  /* 0x0000000e210a7220 */ /* 0x040fe20000400000 */
[C---:B------:R-:W-:Y:S01]  /*6660*/  FMUL R15, R33.reuse, R15 ;  /* 0x0000000f210f7220 */ /* 0x040fe20000400000 */
[----:B------:R-:W-:Y:S01]  /*6670*/  FMUL R12, R33, R16 ;  /* 0x00000010210c7220 */ /* 0x000fe20000400000 */
[C---:B------:R-:W-:Y:S01]  /*6680*/  FFMA R9, R35.reuse, R20, R9 ;  /* 0x0000001423097223 */ /* 0x040fe20000000009 */
[C---:B------:R-:W-:Y:S01]  /*6690*/  FFMA R10, R35.reuse, R41, R10 ;  /* 0x00000029230a7223 */ /* 0x040fe2000000000a */
[C---:B------:R-:W-:Y:S01]  /*66a0*/  FFMA R11, R35.reuse, R40, R15 ;  /* 0x00000028230b7223 */ /* 0x040fe2000000000f */
[----:B------:R-:W-:Y:S01]  /*66b0*/  FFMA R12, R35, R21, R12 ;  /* 0x00000015230c7223 */ /* 0x000fe2000000000c */
[----:B------:R-:W-:Y:S01]  /*66c0*/  LOP3.LUT R20, R45, 0xffffe000, RZ, 0xc0, !PT ;  /* 0xffffe0002d147812 */ /* 0x000fe200078ec0ff */
[C---:B------:R-:W-:Y:S01]  /*66d0*/  FMUL R13, R33.reuse, R17 ;  /* 0x00000011210d7220 */ /* 0x040fe20000400000 */
[----:B------:R-:W-:Y:S01]  /*66e0*/  LOP3.LUT R21, R46, 0xffffe000, RZ, 0xc0, !PT ;  /* 0xffffe0002e157812 */ /* 0x000fe200078ec0ff */
[----:B------:R-:W-:Y:S01]  /*66f0*/  FMUL R14, R33, R18 ;  /* 0x00000012210e7220 */ /* 0x000fe20000400000 */
[----:B------:R-:W-:Y:S01]  /*6700*/  LOP3.LUT R40, R47, 0xffffe000, RZ, 0xc0, !PT ;  /* 0xffffe0002f287812 */ /* 0x000fe200078ec0ff */
[----:B------:R-:W-:Y:S01]  /*6710*/  FMUL R19, R33, R19 ;  /* 0x0000001321137220 */ /* 0x000fe20000400000 */
[----:B------:R-:W-:Y:S01]  /*6720*/  F2FP.TF32.F32.PACK_B R7, R7 ;  /* 0x00000007ff07723e */ /* 0x000fe200024050ff */
[C---:B------:R-:W-:Y:S01]  /*6730*/  FFMA R13, R35.reuse, R20, R13 ;  /* 0x00000014230d7223 */ /* 0x040fe2000000000d */
[C---:B------:R-:W-:Y:S01]  /*6740*/  FFMA R14, R35.reuse, R21, R14 ;  /* 0x00000015230e7223 */ /* 0x040fe2000000000e */
[----:B------:R-:W-:Y:S01]  /*6750*/  FFMA R15, R35, R40, R19 ;  /* 0x00000028230f7223 */ /* 0x000fe20000000013 */
[----:B------:R-:W-:Y:S01]  /*6760*/  F2FP.TF32.F32.PACK_B R8, R8 ;  /* 0x00000008ff08723e */ /* 0x000fe200024050ff */
[----:B------:R1:W-:Y:S01]  /*6770*/  STSM.16.M88.4 [R92], R4 ;  /* 0x000000045c007844 */ /* 0x0003e20000000200 */
[----:B------:R-:W-:Y:S02]  /*6780*/  F2FP.TF32.F32.PACK_B R9, R9 ;  /* 0x00000009ff09723e */ /* 0x000fe400024050ff */
[----:B------:R-:W-:Y:S02]  /*6790*/  F2FP.TF32.F32.PACK_B R10, R10 ;  /* 0x0000000aff0a723e */ /* 0x000fe400024050ff */
[----:B------:R-:W-:Y:S02]  /*67a0*/  F2FP.TF32.F32.PACK_B R11, R11 ;  /* 0x0000000bff0b723e */ /* 0x000fe400024050ff */
[----:B------:R-:W-:Y:S02]  /*67b0*/  F2FP.TF32.F32.PACK_B R12, R12 ;  /* 0x0000000cff0c723e */ /* 0x000fe400024050ff */
[----:B------:R-:W-:Y:S01]  /*67c0*/  F2FP.TF32.F32.PACK_B R13, R13 ;  /* 0x0000000dff0d723e */ /* 0x000fe200024050ff */
[----:B------:R1:W-:Y:S01]  /*67d0*/  STSM.16.M88.4 [R91], R8 ;  /* 0x000000085b007844 */ /* 0x0003e20000000200 */
[----:B------:R-:W-:Y:S02]  /*67e0*/  F2FP.TF32.F32.PACK_B R14, R14 ;  /* 0x0000000eff0e723e */ /* 0x000fe400024050ff */
[----:B------:R-:W-:Y:S05]  /*67f0*/  F2FP.TF32.F32.PACK_B R15, R15 ;  /* 0x0000000fff0f723e */ /* 0x000fea00024050ff */
[----:B------:R1:W-:Y:S01]  /*6800*/  STSM.16.M88.4 [R90], R12 ;  /* 0x0000000c5a007844 */ /* 0x0003e20000000200 */
[----:B------:R-:W-:Y:S01]  /*6810*/  @!PT LDS RZ, [RZ] ;  /* 0x00000000fffff984 */ /* 0x000fe20000000800 */
[----:B------:R-:W-:Y:S01]  /*6820*/  @!PT LDS RZ, [RZ] ;  /* 0x00000000fffff984 */ /* 0x000fe20000000800 */
[----:B------:R-:W-:Y:S01]  /*6830*/  @!PT LDS RZ, [RZ] ;  /* 0x00000000fffff984 */ /* 0x000fe20000000800 */
[----:B------:R-:W-:Y:S01]  /*6840*/  @!PT LDS RZ, [RZ] ;  /* 0x00000000fffff984 */ /* 0x000fe20000000800 */
[----:B------:R2:W-:Y:S07]  /*6850*/  MEMBAR.ALL.CTA ;  /* 0x0000000000007992 */ /* 0x0005ee0000008000 */
[----:B--2---:R-:W2:Y:S02]  /*6860*/  FENCE.VIEW.ASYNC.S ;  /* 0x00000000000073c6 */ /* 0x004ea40000000000 */
[----:B--2---:R-:W-:Y:S06]  /*6870*/  BAR.SYNC.DEFER_BLOCKING 0x1, 0x80 ;  /* 0x0042000000007b1d */ /* 0x004fec0000010000 */
[----:B------:R-:W-:Y:S05]  /*6880*/  @P0 BRA `(.L_x_98) ;  /* 0x00000000001c0947 */ /* 0x000fea0003800000 */
[----:B------:R-:W-:Y:S02]  /*6890*/  ULEA UR5, UR37, UR36, 0xd ;  /* 0x0000002425057291 */ /* 0x000fe4000f8e68ff */
[----:B------:R-:W-:Y:S02]  /*68a0*/  UIADD3 UR4, UP0, UPT, UR56, 0x680, URZ ;  /* 0x0000068038047890 */ /* 0x000fe4000ff1e0ff */
[----:B------:R-:W-:Y:S02]  /*68b0*/  UIADD3 UR44, UPT, UPT, UR5, 0x400, URZ ;  /* 0x00000400052c7890 */ /* 0x000fe4000fffe0ff */
[----:B------:R-:W-:Y:S01]  /*68c0*/  UIADD3.X UR5, UPT, UPT, URZ, UR57, URZ, UP0, !UPT ;  /* 0x00000039ff057290 */ /* 0x000fe200087fe4ff */
[----:B------:R-:W-:Y:S08]  /*68d0*/  UMOV UR47, UR52 ;  /* 0x00000034002f7c82 */ /* 0x000ff00008000000 */
[----:B------:R2:W-:Y:S02]  /*68e0*/  UTMASTG.3D [UR44], [UR4] ;  /* 0x0000002c040073b5 */ /* 0x0005e40008010000 */
[----:B--2---:R0:W-:Y:S02]  /*68f0*/  UTMACMDFLUSH ;  /* 0x00000000000079b7 */ /* 0x0041e40000000000 */
.L_x_98:
[----:B------:R-:W-:Y:S05]  /*6900*/  BSYNC.RECONVERGENT B0 ;  /* 0x0000000000007941 */ /* 0x000fea0003800200 */
.L_x_97:
[----:B------:R-:W-:Y:S01]  /*6910*/  UIADD3 UR39, UPT, UPT, UR37, 0x1, URZ ;  /* 0x0000000125277890 */ /* 0x000fe2000fffe0ff */
[----:B------:R-:W-:Y:S03]  /*6920*/  BSSY.RECONVERGENT B0, `(.L_x_99) ;  /* 0x0000005000007945 */ /* 0x000fe60003800200 */
[----:B------:R-:W-:Y:S04]  /*6930*/  UISETP.NE.AND UP0, UPT, UR39, 0x3, UPT ;  /* 0x000000032700788c */ /* 0x000fe8000bf05270 */
[----:B------:R-:W-:Y:S01]  /*6940*/  USEL UR38, UR39, URZ, UP0 ;  /* 0x000000ff27267287 */ /* 0x000fe20008000000 */
[----:B------:R-:W-:Y:S11]  /*6950*/  @P0 BRA `(.L_x_100) ;  /* 0x0000000000040947 */ /* 0x000ff60003800000 */
[----:B------:R-:W-:Y:S04]  /*6960*/  DEPBAR.LE SB0, 0x1 ;  /* 0x000080400000791a */ /* 0x000fe80000000000 */
.L_x_100:
[----:B------:R-:W-:Y:S05]  /*6970*/  BSYNC.RECONVERGENT B0 ;  /* 0x0000000000007941 */ /* 0x000fea0003800200 */
.L_x_99:
[----:B------:R-:W-:Y:S01]  /*6980*/  BAR.SYNC.DEFER_BLOCKING 0x1, 0x80 ;  /* 0x0042000000007b1d */ /* 0x000fe20000010000 */
[----:B------:R-:W-:Y:S01]  /*6990*/  ISETP.NE.AND P1, PT, R83, RZ, PT ;  /* 0x000000ff5300720c */ /* 0x000fe20003f25270 */
[----:B------:R-:W-:Y:S01]  /*69a0*/  UISETP.NE.AND UP0, UPT, UR41, URZ, UPT ;  /* 0x000000ff2900728c */ /* 0x000fe2000bf05270 */
[----:B------:R-:W-:Y:S11]  /*69b0*/  LEA R2, R43, UR36, 0x3 ;  /* 0x000000242b027c11 */ /* 0x000ff6000f8e18ff */
[----:B------:R-:W-:Y:S01]  /*69c0*/  @P1 SHF.L.U32 R3, R42, 0x1f, RZ ;  /* 0x0000001f2a031819 */ /* 0x000fe200000006ff */
[----:B------:R-:W-:Y:S06]  /*69d0*/  BRA.U !UP0, `(.L_x_101) ;  /* 0x0000000108247547 */ /* 0x000fec000b800000 */
[----:B-1----:R-:W-:Y:S01]  /*69e0*/  IMAD.U32 R5, RZ, RZ, UR40 ;  /* 0x00000028ff057e24 */ /* 0x002fe2000f8e00ff */
[----:B------:R-:W-:Y:S01]  /*69f0*/  MOV R0, UR53 ;  /* 0x0000003500007c02 */ /* 0x000fe20008000f00 */
[----:B------:R-:W-:Y:S03]  /*6a00*/  UIADD3 UR4, UPT, UPT, UR40, 0x1, URZ ;  /* 0x0000000128047890 */ /* 0x000fe6000fffe0ff */
[----:B------:R-:W-:Y:S01]  /*6a10*/  @P1 LEA R5, R5, UR36, 0x3 ;  /* 0x0000002405051c11 */ /* 0x000fe2000f8e18ff */
[----:B------:R-:W-:Y:S04]  /*6a20*/  UISETP.NE.AND UP0, UPT, UR4, 0x3, UPT ;  /* 0x000000030400788c */ /* 0x000fe8000bf05270 */
[----:B------:R-:W-:Y:S01]  /*6a30*/  @P1 VIADD R5, R5, 0x48 ;  /* 0x0000004805051836 */ /* 0x000fe20000000000 */
[----:B------:R-:W-:Y:S04]  /*6a40*/  USEL UR40, UR4, URZ, UP0 ;  /* 0x000000ff04287287 */ /* 0x000fe80008000000 */
[----:B------:R-:W-:Y:S04]  /*6a50*/  @P1 PRMT R0, R0, 0x654, R5 ;  /* 0x0000065400001816 */ /* 0x000fe80000000005 */
[----:B------:R2:W-:Y:S04]  /*6a60*/  @P1 SYNCS.ARRIVE.TRANS64.RED.A1T0 RZ, [R0+URZ], RZ ;  /* 0x000000ff00ff19a7 */ /* 0x0005e800081004ff */
.L_x_101:
[----:B------:R-:W3:Y:S01]  /*6a70*/  @P1 SYNCS.PHASECHK.TRANS64.TRYWAIT P0, [R2+URZ+0x30], R3 ;  /* 0x00003003020015a7 */ /* 0x000ee200080011ff */
[----:B------:R-:W-:Y:S01]  /*6a80*/  BSSY B1, `(.L_x_102) ;  /* 0x0000017000017945 */ /* 0x000fe20003800000 */
[----:B---3--:R-:W-:Y:S03]  /*6a90*/  @P1 SEL R87, RZ, 0x1, !P0 ;  /* 0x00000001ff571807 */ /* 0x008fe60004000000 */
[----:B------:R-:W-:Y:S05]  /*6aa0*/  @!P1 BRA `(.L_x_103) ;  /* 0x0000000000509947 */ /* 0x000fea0003800000 */
[----:B------:R-:W-:Y:S01]  /*6ab0*/  ISETP.NE.AND P1, PT, R88, RZ, PT ;  /* 0x000000ff5800720c */ /* 0x000fe20003f25270 */
[----:B------:R-:W-:Y:S01]  /*6ac0*/  BSSY B0, `(.L_x_104) ;  /* 0x000000a000007945 */ /* 0x000fe20003800000 */
[----:B------:R-:W-:Y:S11]  /*6ad0*/  ISETP.NE.AND P0, PT, R87, RZ, PT ;  /* 0x000000ff5700720c */ /* 0x000ff60003f05270 */
[----:B-1----:R-:W-:Y:S05]  /*6ae0*/  @P1 IMAD R4, R43, 0x800, R72 ;  /* 0x000008002b041824 */ /* 0x002fea00078e0248 */
[----:B------:R-:W-:Y:S05]  /*6af0*/  @P1 LEA R4, R4, UR36, 0x2 ;  /* 0x0000002404041c11 */ /* 0x000fea000f8e10ff */
[--C-:B------:R-:W-:Y:S02]  /*6b00*/  @P1 IMAD.IADD R3, R85, 0x1, R4.reuse ;  /* 0x0000000155031824 */ /* 0x100fe400078e0204 */
[----:B--2---:R-:W-:Y:S01]  /*6b10*/  @P1 IMAD.IADD R0, R86, 0x1, R4 ;  /* 0x0000000156001824 */ /* 0x004fe200078e0204 */
[----:B------:R-:W-:Y:S06]  /*6b20*/  @P0 BRA `(.L_x_105) ;  /* 0x00000000000c0947 */ /* 0x000fec0003800000 */
[----:B------:R-:W-:Y:S04]  /*6b30*/  SHF.L.U32 R5, R42, 0x1f, RZ ;  /* 0x0000001f2a057819 */ /* 0x000fe800000006ff */
[----:B------:R-:W1:Y:S02]  /*6b40*/  SYNCS.PHASECHK.TRANS64.TRYWAIT P0, [R2+URZ+0x30], R5 ;  /* 0x00003005020075a7 */ /* 0x000e6400080011ff */
[----:B-1----:R-:W-:Y:S05]  /*6b50*/  @!P0 BRA `(.L_x_106) ;  /* 0x0000001400608947 */ /* 0x002fea0003800000 */
.L_x_105:
[----:B------:R-:W-:Y:S05]  /*6b60*/  BSYNC B0 ;  /* 0x0000000000007941 */ /* 0x000fea0003800000 */
.L_x_104:
[----:B------:R-:W-:Y:S11]  /*6b70*/  ISETP.NE.AND P0, PT, R88, RZ, PT ;  /* 0x000000ff5800720c */ /* 0x000ff60003f05270 */
[----:B------:R-:W-:Y:S02]  /*6b80*/  @!UPT UIADD3 URZ, UPT, UPT, URZ, URZ, URZ ;  /* 0x000000fffffff290 */ /* 0x000fe4000fffe0ff */
[----:B-1----:R-:W-:Y:S01]  /*6b90*/  @P0 IADD3 R2, PT, PT, R86, R3, RZ ;  /* 0x0000000356020210 */ /* 0x002fe20007ffe0ff */
[----:B------:R-:W-:Y:S05]  /*6ba0*/  @P0 WARPSYNC.ALL ;  /* 0x0000000000000948 */ /* 0x000fea0003800000 */
[----:B------:R3:W4:Y:S04]  /*6bb0*/  @P0 LDSM.16.M88.4 R56, [R4+0x400] ;  /* 0x000400000438083b */ /* 0x0007280000000200 */
[----:B------:R3:W1:Y:S04]  /*6bc0*/  @P0 LDSM.16.M88.4 R52, [R0+0x400] ;  /* 0x000400000034083b */ /* 0x0006680000000200 */
[----:B------:R3:W2:Y:S04]  /*6bd0*/  @P0 LDSM.16.M88.4 R48, [R3+0x400] ;  /* 0x000400000330083b */ /* 0x0006a80000000200 */
[----:B------:R3:W1:Y:S02]  /*6be0*/  @P0 LDSM.16.M88.4 R44, [R2+0x400] ;  /* 0x00040000022c083b */ /* 0x0006640000000200 */
.L_x_103:
[----:B------:R-:W-:Y:S05]  /*6bf0*/  BSYNC B1 ;  /* 0x0000000000017941 */ /* 0x000fea0003800000 */
.L_x_102:
[----:B--23--:R-:W-:Y:S05]  /*6c00*/  VIADD R0, R34, 0x20 ;  /* 0x0000002022007836 */ /* 0x00cfea0000000000 */
[----:B------:R-:W-:Y:S04]  /*6c10*/  SHF.R.U32.HI R0, RZ, 0x15, R0 ;  /* 0x00000015ff007819 */ /* 0x000fe80000011600 */
[----:B------:R-:W-:Y:S11]  /*6c20*/  LOP3.LUT P0, RZ, R0, 0x3, R73, 0x48, !PT ;  /* 0x0000000300ff7812 */ /* 0x000ff60007804849 */
[----:B------:R-:W-:Y:S02]  /*6c30*/  @!UPT UIADD3 URZ, UPT, UPT, URZ, URZ, URZ ;  /* 0x000000fffffff290 */ /* 0x000fe4000fffe0ff */
[----:B------:R-:W-:Y:S05]  /*6c40*/  @!P0 BRA `(.L_x_107) ;  /* 0x0000000000408947 */ /* 0x000fea0003800000 */
[----:B------:R-:W2:Y:S01]  /*6c50*/  LDCU.64 UR8, c[0x4][0x70] ;  /* 0x01000e00ff0877ac */ /* 0x000ea20008000a00 */
[----:B------:R-:W-:Y:S01]  /*6c60*/  MOV R3, 0x0 ;  /* 0x0000000000037802 */ /* 0x000fe20000000f00 */
[----:B-1----:R-:W-:Y:S02]  /*6c70*/  HFMA2 R12, -RZ, RZ, 0, 5.9604644775390625e-08 ;  /* 0x00000001ff0c7431 */ /* 0x002fe400000001ff */
[----:B------:R-:W-:Y:S02]  /*6c80*/  IMAD.MOV.U32 R8, RZ, RZ, 0x192 ;  /* 0x00000192ff087424 */ /* 0x000fe400078e00ff */
[----:B------:R-:W-:Y:S01]  /*6c90*/  IMAD.MOV.U32 R13, RZ, RZ, RZ ;  /* 0x000000ffff0d7224 */ /* 0x000fe200078e00ff */
[----:B------:R-:W1:Y:S01]  /*6ca0*/  LDCU.64 UR6, c[0x4][0x78] ;  /* 0x01000f00ff0677ac */ /* 0x000e620008000a00 */
[----:B------:R-:W3:Y:S01]  /*6cb0*/  LDC.64 R2, c[0x4][R3] ;  /* 0x0100000003027b82 */ /* 0x000ee20000000a00 */
[----:B------:R-:W5:Y:S01]  /*6cc0*/  LDCU.64 UR4, c[0x4][0x10] ;  /* 0x01000200ff0477ac */ /* 0x000f620008000a00 */
[----:B--2---:R-:W-:Y:S01]  /*6cd0*/  MOV R5, UR9 ;  /* 0x0000000900057c02 */ /* 0x004fe20008000f00 */
[----:B------:R-:W-:Y:S01]  /*6ce0*/  IMAD.U32 R4, RZ, RZ, UR8 ;  /* 0x00000008ff047e24 */ /* 0x000fe2000f8e00ff */
[----:B-1----:R-:W-:Y:S01]  /*6cf0*/  MOV R7, UR7 ;  /* 0x0000000700077c02 */ /* 0x002fe20008000f00 */
[----:B------:R-:W-:Y:S01]  /*6d00*/  IMAD.U32 R6, RZ, RZ, UR6 ;  /* 0x00000006ff067e24 */ /* 0x000fe2000f8e00ff */
[----:B-----5:R-:W-:Y:S01]  /*6d10*/  MOV R11, UR5 ;  /* 0x00000005000b7c02 */ /* 0x020fe20008000f00 */
[----:B------:R-:W-:Y:S02]  /*6d20*/  IMAD.U32 R10, RZ, RZ, UR4 ;  /* 0x00000004ff0a7e24 */ /* 0x000fe4000f8e00ff */
[----:B------:R-:W-:Y:S07]  /*6d30*/  LEPC R20, `(.L_x_107) ;  /* 0x000000001014794e */ /* 0x000fee0000000000 */
[----:B---34-:R-:W-:Y:S05]  /*6d40*/  CALL.ABS.NOINC R2 ;  /* 0x0000000002007343 */ /* 0x018fea0003c00000 */
.L_x_107:
[----:B------:R-:W-:Y:S01]  /*6d50*/  ISETP.NE.AND P0, PT, R79, RZ, PT ;  /* 0x000000ff4f00720c */ /* 0x000fe20003f05270 */
[----:B------:R-:W-:Y:S05]  /*6d60*/  WARPSYNC.ALL ;  /* 0x0000000000007948 */ /* 0x000fea0003800000 */
[----:B------:R-:W-:Y:S01]  /*6d70*/  R2UR UR4, R34 ;  /* 0x00000000220472ca */ /* 0x000fe200000e0000 */
[----:B------:R-:W-:Y:S01]  /*6d80*/  IMAD.U32 R87, RZ, RZ, UR38 ;  /* 0x00000026ff577e24 */ /* 0x000fe2000f8e00ff */
[----:B----4-:R-:W-:Y:S01]  /*6d90*/  LOP3.LUT R0, R56, 0xffffe000, RZ, 0xc0, !PT ;  /* 0xffffe00038007812 */ /* 0x010fe200078ec0ff */
[----:B------:R-:W-:Y:S01]  /*6da0*/  BSSY.RECONVERGENT B0, `(.L_x_108) ;  /* 0x0000060000007945 */ /* 0x000fe20003800200 */
[----:B------:R-:W-:Y:S01]  /*6db0*/  LOP3.LUT R2, R57, 0xffffe000, RZ, 0xc0, !PT ;  /* 0xffffe00039027812 */ /* 0x000fe200078ec0ff */
[----:B------:R-:W-:Y:S01]  /*6dc0*/  IMAD R87, R87, 0x800, R72 ;  /* 0x0000080057577824 */ /* 0x000fe200078e0248 */
[----:B------:R-:W-:Y:S02]  /*6dd0*/  LOP3.LUT R3, R58, 0xffffe000, RZ, 0xc0, !PT ;  /* 0xffffe0003a037812 */ /* 0x000fe400078ec0ff */
[----:B------:R-:W-:Y:S02]  /*6de0*/  LOP3.LUT R20, R59, 0xffffe000, RZ, 0xc0, !PT ;  /* 0xffffe0003b147812 */ /* 0x000fe400078ec0ff */
[----:B-1----:R-:W-:Y:S02]  /*6df0*/  LOP3.LUT R21, R52, 0xffffe000, RZ, 0xc0, !PT ;  /* 0xffffe00034157812 */ /* 0x002fe400078ec0ff */
[----:B------:R-:W-:Y:S01]  /*6e00*/  LOP3.LUT R36, R53, 0xffffe000, RZ, 0xc0, !PT ;  /* 0xffffe00035247812 */ /* 0x000fe200078ec0ff */
[----:B------:R-:W1:Y:S01]  /*6e10*/  LDTM.16dp128bit.x8 R4, tmem[UR4+0x20] ;  /* 0x00002004000479ee */ /* 0x000e620008180000 */
[----:B------:R-:W-:Y:S01]  /*6e20*/  R2UR UR4, R84 ;  /* 0x00000000540472ca */ /* 0x000fe200000e0000 */
[----:B------:R-:W-:Y:S01]  /*6e30*/  NOP ;  /* 0x0000000000007918 */ /* 0x000fe20000000000 */
[----:B------:R-:W-:Y:S02]  /*6e40*/  LOP3.LUT R37, R54, 0xffffe000, RZ, 0xc0, !PT ;  /* 0xffffe00036257812 */ /* 0x000fe400078ec0ff */
[----:B------:R-:W-:Y:S02]  /*6e50*/  LOP3.LUT R38, R55, 0xffffe000, RZ, 0xc0, !PT ;  /* 0xffffe00037267812 */ /* 0x000fe400078ec0ff */
[----:B------:R-:W-:Y:S02]  /*6e60*/  LOP3.LUT R39, R48, 0xffffe000, RZ, 0xc0, !PT ;  /* 0xffffe00030277812 */ /* 0x000fe400078ec0ff */
[----:B------:R-:W-:Y:S02]  /*6e70*/  LOP3.LUT R40, R49, 0xffffe000, RZ, 0xc0, !PT ;  /* 0xffffe00031287812 */ /* 0x000fe400078ec0ff */
[----:B------:R-:W-:Y:S02]  /*6e80*/  LOP3.LUT R41, R50, 0xffffe000, RZ, 0xc0, !PT ;  /* 0xffffe00032297812 */ /* 0x000fe400078ec0ff */
[----:B------:R-:W-:Y:S01]  /*6e90*/  LOP3.LUT R42, R51, 0xffffe000, RZ, 0xc0, !PT ;  /* 0xffffe000332a7812 */ /* 0x000fe200078ec0ff */
[----:B------:R-:W-:Y:S01]  /*6ea0*/  UIADD3 UR4, UPT, UPT, UR4, 0xb0, URZ ;  /* 0x000000b004047890 */ /* 0x000fe2000fffe0ff */
[----:B------:R-:W-:Y:S02]  /*6eb0*/  LOP3.LUT R43, R44, 0xffffe000, RZ, 0xc0, !PT ;  /* 0xffffe0002c2b7812 */ /* 0x000fe400078ec0ff */
[----:B------:R-:W-:Y:S01]  /*6ec0*/  LOP3.LUT R44, R45, 0xffffe000, RZ, 0xc0, !PT ;  /* 0xffffe0002d2c7812 */ /* 0x000fe200078ec0ff */
[----:B------:R-:W-:Y:S01]  /*6ed0*/  UPRMT UR4, UR53, 0x654, UR4 ;  /* 0x0000065435047896 */ /* 0x000fe20008000004 */
[----:B------:R-:W-:Y:S02]  /*6ee0*/  LEA R87, R87, UR36, 0x2 ;  /* 0x0000002457577c11 */ /* 0x000fe4000f8e10ff */
[----:B------:R-:W-:Y:S02]  /*6ef0*/  LOP3.LUT R45, R46, 0xffffe000, RZ, 0xc0, !PT ;  /* 0xffffe0002e2d7812 */ /* 0x000fe400078ec0ff */
[----:B------:R-:W-:Y:S01]  /*6f00*/  LOP3.LUT R46, R47, 0xffffe000, RZ, 0xc0, !PT ;  /* 0xffffe0002f2e7812 */ /* 0x000fe200078ec0ff */
[C---:B-1----:R-:W-:Y:S01]  /*6f10*/  FMUL R4, R33.reuse, R4 ;  /* 0x0000000421047220 */ /* 0x042fe20000400000 */
[C-C-:B------:R-:W-:Y:S01]  /*6f20*/  IADD3 R84, PT, PT, R86.reuse, 0x400, R87.reuse ;  /* 0x0000040056547810 */ /* 0x140fe20007ffe057 */
[----:B------:R-:W-:Y:S01]  /*6f30*/  FMUL R5, R33, R5 ;  /* 0x0000000521057220 */ /* 0x000fe20000400000 */
[----:B------:R-:W-:Y:S01]  /*6f40*/  IADD3 R85, PT, PT, R85, 0x400, R87 ;  /* 0x0000040055557810 */ /* 0x000fe20007ffe057 */
[C---:B------:R-:W-:Y:S01]  /*6f50*/  FMUL R6, R33.reuse, R6 ;  /* 0x0000000621067220 */ /* 0x040fe20000400000 */
[----:B------:R-:W-:Y:S01]  /*6f60*/  FMUL R7, R33, R7 ;  /* 0x0000000721077220 */ /* 0x000fe20000400000 */
[----:B------:R-:W-:Y:S01]  /*6f70*/  FFMA R4, R35, R0, R4 ;  /* 0x0000000023047223 */ /* 0x000fe20000000004 */
[----:B------:R-:W-:Y:S01]  /*6f80*/  FMUL R8, R33, R8 ;  /* 0x0000000821087220 */ /* 0x000fe20000400000 */
[----:B------:R-:W-:Y:S01]  /*6f90*/  FFMA R5, R35, R2, R5 ;  /* 0x0000000223057223 */ /* 0x000fe20000000005 */
[----:B------:R-:W-:Y:S01]  /*6fa0*/  FMUL R9, R33, R9 ;  /* 0x0000000921097220 */ /* 0x000fe20000400000 */
[----:B------:R-:W-:Y:S01]  /*6fb0*/  FFMA R6, R35, R3, R6 ;  /* 0x0000000323067223 */ /* 0x000fe20000000006 */
[----:B------:R-:W-:Y:S01]  /*6fc0*/  F2FP.TF32.F32.PACK_B R4, R4 ;  /* 0x00000004ff04723e */ /* 0x000fe200024050ff */
[----:B------:R-:W-:Y:S01]  /*6fd0*/  FMUL R10, R33, R10 ;  /* 0x0000000a210a7220 */ /* 0x000fe20000400000 */
[----:B------:R-:W-:Y:S01]  /*6fe0*/  F2FP.TF32.F32.PACK_B R5, R5 ;  /* 0x00000005ff05723e */ /* 0x000fe200024050ff */
[----:B------:R-:W-:Y:S01]  /*6ff0*/  FFMA R7, R35, R20, R7 ;  /* 0x0000001423077223 */ /* 0x000fe20000000007 */
[----:B------:R-:W-:Y:S01]  /*7000*/  FMUL R11, R33, R11 ;  /* 0x0000000b210b7220 */ /* 0x000fe20000400000 */
        /* <DEDUP_REMOVED lines=8> */
[----:B------:R-:W-:Y:S01]  /*7090*/  F2FP.TF32.F32.PACK_B R6, R6 ;  /* 0x00000006ff06723e */ /* 0x000fe200024050ff */
[----:B------:R-:W-:Y:S01]  /*70a0*/  FFMA R12, R35, R39, R12 ;  /* 0x00000027230c7223 */ /* 0x000fe2000000000c */
[----:B------:R-:W-:Y:S01]  /*70b0*/  F2FP.TF32.F32.PACK_B R7, R7 ;  /* 0x00000007ff07723e */ /* 0x000fe200024050ff */
        /* <DEDUP_REMOVED lines=8> */
[C---:B------:R-:W-:Y:S01]  /*7140*/  FFMA R16, R35.reuse, R43, R16 ;  /* 0x0000002b23107223 */ /* 0x040fe20000000010 */
[----:B------:R-:W-:Y:S01]  /*7150*/  F2FP.TF32.F32.PACK_B R9, R9 ;  /* 0x00000009ff09723e */ /* 0x000fe200024050ff */
[----:B------:R-:W-:Y:S01]  /*7160*/  SYNCS.ARRIVE.TRANS64.RED.A1T0 RZ, [UR4], RZ ;  /* 0x000000ffffff79a7 */ /* 0x000fe20008100404 */
[----:B------:R1:W-:Y:S01]  /*7170*/  STSM.16.M88.4 [R87+0x400], R4 ;  /* 0x0004000457007844 */ /* 0x0003e20000000200 */
[----:B------:R-:W-:Y:S01]  /*7180*/  F2FP.TF32.F32.PACK_B R10, R10 ;  /* 0x0000000aff0a723e */ /* 0x000fe200024050ff */
[C---:B------:R-:W-:Y:S01]  /*7190*/  FFMA R17, R35.reuse, R44, R17 ;  /* 0x0000002c23117223 */ /* 0x040fe20000000011 */
[----:B------:R-:W-:Y:S01]  /*71a0*/  F2FP.TF32.F32.PACK_B R11, R11 ;  /* 0x0000000bff0b723e */ /* 0x000fe200024050ff */
[C---:B------:R-:W-:Y:S01]  /*71b0*/  FFMA R18, R35.reuse, R45, R18 ;  /* 0x0000002d23127223 */ /* 0x040fe20000000012 */
[----:B------:R-:W-:Y:S01]  /*71c0*/  FFMA R19, R35, R46, R19 ;  /* 0x0000002e23137223 */ /* 0x000fe20000000013 */
[----:B------:R-:W-:Y:S01]  /*71d0*/  F2FP.TF32.F32.PACK_B R12, R12 ;  /* 0x0000000cff0c723e */ /* 0x000fe200024050ff */
[----:B------:R-:W-:Y:S01]  /*71e0*/  IMAD.IADD R86, R86, 0x1, R85 ;  /* 0x0000000156567824 */ /* 0x000fe200078e0255 */
        /* <DEDUP_REMOVED lines=21> */
[----:B------:R-:W-:Y:S02]  /*7340*/  UIADD3 UR9, UPT, UPT, UR45, 0x20, URZ ;  /* 0x000000202d097890 */ /* 0x000fe4000fffe0ff */
[----:B------:R-:W-:Y:S01]  /*7350*/  UIADD3.X UR5, UPT, UPT, URZ, UR57, URZ, UP0, !UPT ;  /* 0x00000039ff057290 */ /* 0x000fe200087fe4ff */
[----:B------:R-:W-:Y:S01]  /*7360*/  UMOV UR10, UR46 ;  /* 0x0000002e000a7c82 */ /* 0x000fe20008000000 */
[----:B------:R-:W-:Y:S07]  /*7370*/  UMOV UR11, UR52 ;  /* 0x00000034000b7c82 */ /* 0x000fee0008000000 */
[----:B------:R2:W-:Y:S02]  /*7380*/  UTMASTG.3D [UR8], [UR4] ;  /* 0x00000008040073b5 */ /* 0x0005e40008010000 */
[----:B--2---:R0:W-:Y:S02]  /*7390*/  UTMACMDFLUSH ;  /* 0x00000000000079b7 */ /* 0x0041e40000000000 */
.L_x_109:
[----:B------:R-:W-:Y:S05]  /*73a0*/  BSYNC.RECONVERGENT B0 ;  /* 0x0000000000007941 */ /* 0x000fea0003800200 */
.L_x_108:
[----:B------:R-:W-:Y:S01]  /*73b0*/  UIADD3 UR4, UPT, UPT, UR38, 0x1, URZ ;  /* 0x0000000126047890 */ /* 0x000fe2000fffe0ff */
[----:B------:R-:W-:Y:S03]  /*73c0*/  BSSY.RECONVERGENT B0, `(.L_x_110) ;  /* 0x0000008000007945 */ /* 0x000fe60003800200 */
[----:B------:R-:W-:Y:S04]  /*73d0*/  UISETP.NE.AND UP0, UPT, UR4, 0x3, UPT ;  /* 0x000000030400788c */ /* 0x000fe8000bf05270 */
[----:B------:R-:W-:Y:S02]  /*73e0*/  UISETP.EQ.XOR UP1, UPT, UR39, 0x3, !UP0 ;  /* 0x000000032700788c */ /* 0x000fe4000c722a70 */
[----:B------:R-:W-:Y:S02]  /*73f0*/  USEL UR37, UR4, URZ, UP0 ;  /* 0x000000ff04257287 */ /* 0x000fe40008000000 */
[----:B------:R-:W-:Y:S04]  /*7400*/  USEL UR5, URZ, 0x1, !UP1 ;  /* 0x00000001ff057887 */ /* 0x000fe8000c800000 */
[----:B------:R-:W-:Y:S01]  /*7410*/  ULOP3.LUT UR42, UR42, UR5, URZ, 0x3c, !UPT ;  /* 0x000000052a2a7292 */ /* 0x000fe2000f8e3cff */
[----:B------:R-:W-:Y:S11]  /*7420*/  @P0 BRA `(.L_x_111) ;  /* 0x0000000000040947 */ /* 0x000ff60003800000 */
[----:B------:R-:W-:Y:S04]  /*7430*/  DEPBAR.LE SB0, 0x1 ;  /* 0x000080400000791a */ /* 0x000fe80000000000 */
.L_x_111:
[----:B------:R-:W-:Y:S05]  /*7440*/  BSYNC.RECONVERGENT B0 ;  /* 0x0000000000007941 */ /* 0x000fea0003800200 */
.L_x_110:
[----:B------:R-:W-:Y:S01]  /*7450*/  BAR.SYNC.DEFER_BLOCKING 0x1, 0x80 ;  /* 0x0042000000007b1d */ /* 0x000fe20000010000 */
[----:B------:R-:W-:Y:S01]  /*7460*/  UISETP.NE.AND UP0, UPT, UR41, -0x2, UPT ;  /* 0xfffffffe2900788c */ /* 0x000fe2000bf05270 */
[----:B------:R-:W-:Y:S08]  /*7470*/  IADD3 R0, PT, PT, R30, 0x1, RZ ;  /* 0x000000011e007810 */ /* 0x000ff00007ffe0ff */
[----:B------:R-:W-:Y:S05]  /*7480*/  BRA.U !UP0, `(.L_x_112) ;  /* 0x0000000108287547 */ /* 0x000fea000b800000 */
[----:B------:R-:W-:Y:S01]  /*7490*/  ISETP.NE.AND P0, PT, R83, RZ, PT ;  /* 0x000000ff5300720c */ /* 0x000fe20003f05270 */
[----:B------:R-:W-:Y:S01]  /*74a0*/  IMAD.U32 R3, RZ, RZ, UR40 ;  /* 0x00000028ff037e24 */ /* 0x000fe2000f8e00ff */
[----:B------:R-:W-:Y:S01]  /*74b0*/  UIADD3 UR4, UPT, UPT, UR40, 0x1, URZ ;  /* 0x0000000128047890 */ /* 0x000fe2000fffe0ff */
[----:B------:R-:W-:Y:S03]  /*74c0*/  IMAD.U32 R2, RZ, RZ, UR53 ;  /* 0x00000035ff027e24 */ /* 0x000fe6000f8e00ff */
[----:B------:R-:W-:Y:S04]  /*74d0*/  UISETP.NE.AND UP0, UPT, UR4, 0x3, UPT ;  /* 0x000000030400788c */ /* 0x000fe8000bf05270 */
[----:B------:R-:W-:Y:S03]  /*74e0*/  USEL UR40, UR4, URZ, UP0 ;  /* 0x000000ff04287287 */ /* 0x000fe60008000000 */
[----:B------:R-:W-:Y:S05]  /*74f0*/  @P0 LEA R3, R3, UR36, 0x3 ;  /* 0x0000002403030c11 */ /* 0x000fea000f8e18ff */
[----:B------:R-:W-:Y:S05]  /*7500*/  @P0 VIADD R3, R3, 0x48 ;  /* 0x0000004803030836 */ /* 0x000fea0000000000 */
[----:B------:R-:W-:Y:S04]  /*7510*/  @P0 PRMT R2, R2, 0x654, R3 ;  /* 0x0000065402020816 */ /* 0x000fe80000000003 */
[----:B------:R2:W-:Y:S03]  /*7520*/  @P0 SYNCS.ARRIVE.TRANS64.RED.A1T0 RZ, [R2+URZ], RZ ;  /* 0x000000ff02ff09a7 */ /* 0x0005e600081004ff */
.L_x_112:
[----:B------:R-:W-:Y:S01]  /*7530*/  ISETP.NE.AND P2, PT, R80, RZ, PT ;  /* 0x000000ff5000720c */ /* 0x000fe20003f45270 */
[----:B------:R-:W-:Y:S01]  /*7540*/  UIADD3 UR41, UPT, UPT, UR41, 0x2, URZ ;  /* 0x0000000229297890 */ /* 0x000fe2000fffe0ff */
[----:B------:R-:W-:Y:S01]  /*7550*/  ISETP.NE.AND P0, PT, R82, 0x2, PT ;  /* 0x000000025200780c */ /* 0x000fe20003f05270 */
[----:B------:R-:W-:Y:S01]  /*7560*/  IMAD.IADD R20, R29, 0x1, R66 ;  /* 0x000000011d147824 */ /* 0x000fe200078e0242 */
[----:B------:R-:W-:Y:S01]  /*7570*/  ISETP.NE.AND P1, PT, R0, 0x4, PT ;  /* 0x000000040000780c */ /* 0x000fe20003f25270 */
[----:B------:R-:W-:Y:S01]  /*7580*/  IMAD.IADD R21, R31, 0x1, R68 ;  /* 0x000000011f157824 */ /* 0x000fe200078e0244 */
[----:B--2---:R-:W-:Y:S02]  /*7590*/  SEL R2, RZ, 0x1, P0 ;  /* 0x00000001ff027807 */ /* 0x004fe40000000000 */
[----:B------:R-:W-:Y:S02]  /*75a0*/  SEL R3, RZ, 0x1, P1 ;  /* 0x00000001ff037807 */ /* 0x000fe40000800000 */
[----:B------:R-:W-:Y:S02]  /*75b0*/  LOP3.LUT R75, R75, R2, RZ, 0x3c, !PT ;  /* 0x000000024b4b7212 */ /* 0x000fe400078e3cff */
[----:B------:R-:W-:Y:S02]  /*75c0*/  LOP3.LUT R76, R76, R3, RZ, 0x3c, !PT ;  /* 0x000000034c4c7212 */ /* 0x000fe400078e3cff */
[----:B------:R-:W-:Y:S02]  /*75d0*/  @P2 R2UR UR52, R74 ;  /* 0x000000004a3422ca */ /* 0x000fe400000e0000 */
[----:B------:R-:W-:Y:S02]  /*75e0*/  SEL R82, R82, RZ, P0 ;  /* 0x000000ff52527207 */ /* 0x000fe40000000000 */
[----:B------:R-:W-:Y:S01]  /*75f0*/  SEL R30, R0, RZ, P1 ;  /* 0x000000ff001e7207 */ /* 0x000fe20000800000 */
[----:B------:R-:W-:Y:S10]  /*7600*/  @P2 BRA `(.L_x_113) ;  /* 0xffffffdc00342947 */ /* 0x000ff4000383ffff */
[----:B------:R-:W-:-:S09]  /*7610*/  UISETP.NE.AND UP0, UPT, UR43, URZ, UPT ;  /* 0x000000ff2b00728c */ /* 0x000fd2000bf05270 */
[----:B------:R-:W-:Y:S05]  /*7620*/  BRA.U !UP0, `(.L_x_114) ;  /* 0x0000000108487547 */ /* 0x000fea000b800000 */
[----:B------:R-:W2:Y:S02]  /*7630*/  LDCU.64 UR4, c[0x0][0x890] ;  /* 0x00011200ff0477ac */ /* 0x000ea40008000a00 */
[----:B--2---:R-:W-:-:S04]  /*7640*/  UISETP.NE.U32.AND UP0, UPT, UR4, URZ, UPT ;  /* 0x000000ff0400728c */ /* 0x004fc8000bf05070 */
[----:B------:R-:W-:-:S09]  /*7650*/  UISETP.NE.AND.EX UP0, UPT, UR5, URZ, UPT, UP0 ;  /* 0x000000ff0500728c */ /* 0x000fd2000bf05300 */
[----:B------:R-:W-:Y:S05]  /*7660*/  BRA.U UP0, `(.L_x_115) ;  /* 0x00000001000c7547 */ /* 0x000fea000b800000 */
[----:B------:R-:W-:-:S13]  /*7670*/  FSETP.NEU.AND P0, PT, R35, RZ, PT ;  /* 0x000000ff2300720b */ /* 0x000fda0003f0d000 */
[----:B------:R-:W-:Y:S05]  /*7680*/  @!P0 EXIT ;  /* 0x000000000000894d */ /* 0x000fea0003800000 */
[----:B------:R-:W-:Y:S05]  /*7690*/  BRA `(.L_x_114) ;  /* 0x00000000002c7947 */ /* 0x000fea0003800000 */
.L_x_115:
[----:B------:R-:W-:Y:S01]  /*76a0*/  ISETP.NE.AND P0, PT, R81, RZ, PT ;  /* 0x000000ff5100720c */ /* 0x000fe20003f05270 */
[----:B------:R-:W-:-:S12]  /*76b0*/  BSSY.RECONVERGENT B0, `(.L_x_114) ;  /* 0x0000009000007945 */ /* 0x000fd80003800200 */
[----:B------:R-:W-:Y:S05]  /*76c0*/  @P0 BRA `(.L_x_116) ;  /* 0x0000000000140947 */ /* 0x000fea0003800000 */
[----:B------:R-:W2:Y:S02]  /*76d0*/  LDCU.64 UR4, c[0x0][0x888] ;  /* 0x00011100ff0477ac */ /* 0x000ea40008000a00 */
[----:B--2---:R-:W-:-:S04]  /*76e0*/  ISETP.NE.U32.AND P0, PT, RZ, UR4, PT ;  /* 0x00000004ff007c0c */ /* 0x004fc8000bf05070 */
[----:B------:R-:W-:-:S13]  /*76f0*/  ISETP.NE.AND.EX P0, PT, RZ, UR5, PT, P0 ;  /* 0x00000005ff007c0c */ /* 0x000fda000bf05300 */
[----:B------:R-:W-:Y:S05]  /*7700*/  @!P0 EXIT ;  /* 0x000000000000894d */ /* 0x000fea0003800000 */
[----:B------:R-:W-:Y:S05]  /*7710*/  BRA `(.L_x_117) ;  /* 0x0000000000087947 */ /* 0x000fea0003800000 */
.L_x_116:
[----:B------:R-:W-:-:S13]  /*7720*/  FSETP.NEU.AND P0, PT, R35, RZ, PT ;  /* 0x000000ff2300720b */ /* 0x000fda0003f0d000 */
[----:B------:R-:W-:Y:S05]  /*7730*/  @!P0 EXIT ;  /* 0x000000000000894d */ /* 0x000fea0003800000 */
.L_x_117:
[----:B------:R-:W-:Y:S05]  /*7740*/  BSYNC.RECONVERGENT B0 ;  /* 0x0000000000007941 */ /* 0x000fea0003800200 */
.L_x_114:
[----:B------:R-:W-:Y:S01]  /*7750*/  ULEA UR4, UR40, UR36, 0x3 ;  /* 0x0000002428047291 */ /* 0x000fe2000f8e18ff */
[----:B------:R-:W-:-:S04]  /*7760*/  DEPBAR.LE SB0, 0x0 ;  /* 0x000080000000791a */ /* 0x000fc80000000000 */
[----:B------:R-:W-:-:S04]  /*7770*/  UIADD3 UR4, UPT, UPT, UR4, 0x48, URZ ;  /* 0x0000004804047890 */ /* 0x000fc8000fffe0ff */
[----:B------:R-:W-:-:S09]  /*7780*/  UPRMT UR4, UR53, 0x654, UR4 ;  /* 0x0000065435047896 */ /* 0x000fd20008000004 */
[----:B------:R-:W-:Y:S01]  /*7790*/  SYNCS.ARRIVE.TRANS64.RED.A1T0 RZ, [UR4], RZ ;  /* 0x000000ffffff79a7 */ /* 0x000fe20008100404 */
[----:B------:R-:W-:Y:S05]  /*77a0*/  EXIT ;  /* 0x000000000000794d */ /* 0x000fea0003800000 */
.L_x_19:
[----:B--2---:R2:W1:Y:S02]  /*77b0*/  SYNCS.PHASECHK.TRANS64.TRYWAIT P0, [R3+URZ+0xe0], R2 ;  /* 0x0000e002030075a7 */ /* 0x00446400080011ff */
[----:B-1----:R-:W-:Y:S05]  /*77c0*/  @!P0 NANOSLEEP.SYNCS 0x989680 ;  /* 0x009896800000895d */ /* 0x002fea0003900000 */
[----:B------:R-:W1:Y:S02]  /*77d0*/  @!P0 SYNCS.PHASECHK.TRANS64 P0, [R3+URZ+0xe0], R2 ;  /* 0x0000e002030085a7 */ /* 0x000e6400080010ff */
[----:B-1----:R-:W-:Y:S05]  /*77e0*/  @!P0 BRA `(.L_x_19) ;  /* 0xfffffffc00f08947 */ /* 0x002fea000383ffff */
[----:B------:R-:W-:Y:S05]  /*77f0*/  BRA `(.L_x_118) ;  /* 0xffffff9c006c7947 */ /* 0x000fea000383ffff */
.L_x_22:
[----:B-1----:R-:W-:-:S07]  /*7800*/  MOV R2, UR49 ;  /* 0x0000003100027c02 */ /* 0x002fce0008000f00 */
.L_x_119:
[----:B-1----:R1:W2:Y:S02]  /*7810*/  SYNCS.PHASECHK.TRANS64.TRYWAIT P0, [R2+URZ+0x18], R5 ;  /* 0x00001805020075a7 */ /* 0x0022a400080011ff */
[----:B--2---:R-:W-:Y:S05]  /*7820*/  @!P0 NANOSLEEP.SYNCS 0x989680 ;  /* 0x009896800000895d */ /* 0x004fea0003900000 */
[----:B------:R-:W2:Y:S02]  /*7830*/  @!P0 SYNCS.PHASECHK.TRANS64 P0, [R2+URZ+0x18], R5 ;  /* 0x00001805020085a7 */ /* 0x000ea400080010ff */
[----:B--2---:R-:W-:Y:S05]  /*7840*/  @!P0 BRA `(.L_x_119) ;  /* 0xfffffffc00f08947 */ /* 0x004fea000383ffff */
[----:B------:R-:W-:Y:S05]  /*7850*/  BRA `(.L_x_21) ;  /* 0xffffff9c00c07947 */ /* 0x000fea000383ffff */
.L_x_30:
[----:B------:R-:W-:-:S07]  /*7860*/  MOV R2, UR49 ;  /* 0x0000003100027c02 */ /* 0x000fce0008000f00 */
.L_x_120:
[----:B-1----:R1:W2:Y:S02]  /*7870*/  SYNCS.PHASECHK.TRANS64.TRYWAIT P0, [R2+URZ+0x18], R5 ;  /* 0x00001805020075a7 */ /* 0x0022a400080011ff */
[----:B--2---:R-:W-:Y:S05]  /*7880*/  @!P0 NANOSLEEP.SYNCS 0x989680 ;  /* 0x009896800000895d */ /* 0x004fea0003900000 */
[----:B------:R-:W2:Y:S02]  /*7890*/  @!P0 SYNCS.PHASECHK.TRANS64 P0, [R2+URZ+0x18], R5 ;  /* 0x00001805020085a7 */ /* 0x000ea400080010ff */
[----:B--2---:R-:W-:Y:S05]  /*78a0*/  @!P0 BRA `(.L_x_120) ;  /* 0xfffffffc00f08947 */ /* 0x004fea000383ffff */
[----:B------:R-:W-:Y:S05]  /*78b0*/  BRA `(.L_x_29) ;  /* 0xffffffa000d87947 */ /* 0x000fea000383ffff */
.L_x_36:
[----:B-1----:R1:W2:Y:S02]  /*78c0*/  SYNCS.PHASECHK.TRANS64.TRYWAIT P0, [R2+URZ+0x70], R3 ;  /* 0x00007003020075a7 */ /* 0x0022a400080011ff */
[----:B--2---:R-:W-:Y:S05]  /*78d0*/  @!P0 NANOSLEEP.SYNCS 0x989680 ;  /* 0x009896800000895d */ /* 0x004fea0003900000 */
[----:B------:R-:W2:Y:S02]  /*78e0*/  @!P0 SYNCS.PHASECHK.TRANS64 P0, [R2+URZ+0x70], R3 ;  /* 0x00007003020085a7 */ /* 0x000ea400080010ff */
[----:B--2---:R-:W-:Y:S05]  /*78f0*/  @!P0 BRA `(.L_x_36) ;  /* 0xfffffffc00f08947 */ /* 0x004fea000383ffff */
[----:B------:R-:W-:Y:S05]  /*7900*/  BRA `(.L_x_121) ;  /* 0xffffffa400cc7947 */ /* 0x000fea000383ffff */
.L_x_40:
[----:B----4-:R-:W-:-:S07]  /*7910*/  MOV R0, UR4 ;  /* 0x0000000400007c02 */ /* 0x010fce0008000f00 */
.L_x_122:
[----:B-1----:R1:W2:Y:S02]  /*7920*/  SYNCS.PHASECHK.TRANS64.TRYWAIT P0, [R0+URZ], R3 ;  /* 0x00000003000075a7 */ /* 0x0022a400080011ff */
[----:B--2---:R-:W-:Y:S05]  /*7930*/  @!P0 NANOSLEEP.SYNCS 0x989680 ;  /* 0x009896800000895d */ /* 0x004fea0003900000 */
[----:B------:R-:W2:Y:S02]  /*7940*/  @!P0 SYNCS.PHASECHK.TRANS64 P0, [R0+URZ], R3 ;  /* 0x00000003000085a7 */ /* 0x000ea400080010ff */
[----:B--2---:R-:W-:Y:S05]  /*7950*/  @!P0 BRA `(.L_x_122) ;  /* 0xfffffffc00f08947 */ /* 0x004fea000383ffff */
[----:B------:R-:W-:Y:S05]  /*7960*/  BRA `(.L_x_123) ;  /* 0xffffffac003c7947 */ /* 0x000fea000383ffff */
.L_x_41:
[----:B----4-:R-:W-:-:S07]  /*7970*/  MOV R0, UR5 ;  /* 0x0000000500007c02 */ /* 0x010fce0008000f00 */
.L_x_124:
[----:B-1----:R1:W2:Y:S02]  /*7980*/  SYNCS.PHASECHK.TRANS64.TRYWAIT P0, [R0+URZ], R3 ;  /* 0x00000003000075a7 */ /* 0x0022a400080011ff */
[----:B--2---:R-:W-:Y:S05]  /*7990*/  @!P0 NANOSLEEP.SYNCS 0x989680 ;  /* 0x009896800000895d */ /* 0x004fea0003900000 */
[----:B------:R-:W2:Y:S02]  /*79a0*/  @!P0 SYNCS.PHASECHK.TRANS64 P0, [R0+URZ], R3 ;  /* 0x00000003000085a7 */ /* 0x000ea400080010ff */
[----:B--2---:R-:W-:Y:S05]  /*79b0*/  @!P0 BRA `(.L_x_124) ;  /* 0xfffffffc00f08947 */ /* 0x004fea000383ffff */
[----:B------:R-:W-:Y:S05]  /*79c0*/  BRA `(.L_x_125) ;  /* 0xffffffac00487947 */ /* 0x000fea000383ffff */
.L_x_44:
[----:B-1----:R1:W2:Y:S02]  /*79d0*/  SYNCS.PHASECHK.TRANS64.TRYWAIT P0, [R0+URZ+0xd0], R5 ;  /* 0x0000d005000075a7 */ /* 0x0022a400080011ff */
[----:B--2---:R-:W-:Y:S05]  /*79e0*/  @!P0 NANOSLEEP.SYNCS 0x989680 ;  /* 0x009896800000895d */ /* 0x004fea0003900000 */
[----:B------:R-:W2:Y:S02]  /*79f0*/  @!P0 SYNCS.PHASECHK.TRANS64 P0, [R0+URZ+0xd0], R5 ;  /* 0x0000d005000085a7 */ /* 0x000ea400080010ff */
[----:B--2---:R-:W-:Y:S05]  /*7a00*/  @!P0 BRA `(.L_x_44) ;  /* 0xfffffffc00f08947 */ /* 0x004fea000383ffff */
[----:B------:R-:W-:Y:S05]  /*7a10*/  BRA `(.L_x_126) ;  /* 0xffffffac00a47947 */ /* 0x000fea000383ffff */
.L_x_45:
[----:B------:R-:W-:-:S07]  /*7a20*/  MOV R0, UR4 ;  /* 0x0000000400007c02 */ /* 0x000fce0008000f00 */
.L_x_127:
[----:B-1----:R1:W2:Y:S02]  /*7a30*/  SYNCS.PHASECHK.TRANS64.TRYWAIT P0, [R0+URZ+0x80], R5 ;  /* 0x00008005000075a7 */ /* 0x0022a400080011ff */
[----:B--2---:R-:W-:Y:S05]  /*7a40*/  @!P0 NANOSLEEP.SYNCS 0x989680 ;  /* 0x009896800000895d */ /* 0x004fea0003900000 */
[----:B------:R-:W2:Y:S02]  /*7a50*/  @!P0 SYNCS.PHASECHK.TRANS64 P0, [R0+URZ+0x80], R5 ;  /* 0x00008005000085a7 */ /* 0x000ea400080010ff */
[----:B--2---:R-:W-:Y:S05]  /*7a60*/  @!P0 BRA `(.L_x_127) ;  /* 0xfffffffc00f08947 */ /* 0x004fea000383ffff */
[----:B------:R-:W-:Y:S05]  /*7a70*/  BRA `(.L_x_128) ;  /* 0xffffffac00b47947 */ /* 0x000fea000383ffff */
.L_x_46:
[----:B-1----:R1:W2:Y:S02]  /*7a80*/  SYNCS.PHASECHK.TRANS64.TRYWAIT P1, [R0+URZ+0x70], R5 ;  /* 0x00007005000075a7 */ /* 0x0022a400080211ff */
[----:B--2---:R-:W-:Y:S05]  /*7a90*/  @!P1 NANOSLEEP.SYNCS 0x989680 ;  /* 0x009896800000995d */ /* 0x004fea0003900000 */
[----:B------:R-:W2:Y:S02]  /*7aa0*/  @!P1 SYNCS.PHASECHK.TRANS64 P1, [R0+URZ+0x70], R5 ;  /* 0x00007005000095a7 */ /* 0x000ea400080210ff */
[----:B--2---:R-:W-:Y:S05]  /*7ab0*/  @!P1 BRA `(.L_x_46) ;  /* 0xfffffffc00f09947 */ /* 0x004fea000383ffff */
[----:B------:R-:W-:Y:S05]  /*7ac0*/  BRA `(.L_x_129) ;  /* 0xffffffac00e47947 */ /* 0x000fea000383ffff */
.L_x_49:
[----:B------:R-:W-:-:S07]  /*7ad0*/  MOV R0, UR4 ;  /* 0x0000000400007c02 */ /* 0x000fce0008000f00 */
.L_x_130:
[----:B-1----:R1:W2:Y:S02]  /*7ae0*/  SYNCS.PHASECHK.TRANS64.TRYWAIT P0, [R0+URZ+0x80], R3 ;  /* 0x00008003000075a7 */ /* 0x0022a400080011ff */
[----:B--2---:R-:W-:Y:S05]  /*7af0*/  @!P0 NANOSLEEP.SYNCS 0x989680 ;  /* 0x009896800000895d */ /* 0x004fea0003900000 */
[----:B------:R-:W2:Y:S02]  /*7b00*/  @!P0 SYNCS.PHASECHK.TRANS64 P0, [R0+URZ+0x80], R3 ;  /* 0x00008003000085a7 */ /* 0x000ea400080010ff */
[----:B--2---:R-:W-:Y:S05]  /*7b10*/  @!P0 BRA `(.L_x_130) ;  /* 0xfffffffc00f08947 */ /* 0x004fea000383ffff */
[----:B------:R-:W-:Y:S05]  /*7b20*/  BRA `(.L_x_48) ;  /* 0xffffffb000387947 */ /* 0x000fea000383ffff */
.L_x_56:
[----:B-1----:R1:W2:Y:S02]  /*7b30*/  SYNCS.PHASECHK.TRANS64.TRYWAIT P1, [R0+URZ+0x70], R5 ;  /* 0x00007005000075a7 */ /* 0x0022a400080211ff */
[----:B--2---:R-:W-:Y:S05]  /*7b40*/  @!P1 NANOSLEEP.SYNCS 0x989680 ;  /* 0x009896800000995d */ /* 0x004fea0003900000 */
[----:B------:R-:W2:Y:S02]  /*7b50*/  @!P1 SYNCS.PHASECHK.TRANS64 P1, [R0+URZ+0x70], R5 ;  /* 0x00007005000095a7 */ /* 0x000ea400080210ff */
[----:B--2---:R-:W-:Y:S05]  /*7b60*/  @!P1 BRA `(.L_x_56) ;  /* 0xfffffffc00f09947 */ /* 0x004fea000383ffff */
[----:B------:R-:W-:Y:S05]  /*7b70*/  BRA `(.L_x_131) ;  /* 0xffffffb4009c7947 */ /* 0x000fea000383ffff */
.L_x_57:
[----:B------:R-:W-:-:S07]  /*7b80*/  MOV R3, UR75 ;  /* 0x0000004b00037c02 */ /* 0x000fce0008000f00 */
.L_x_132:
[----:B-1----:R1:W2:Y:S02]  /*7b90*/  SYNCS.PHASECHK.TRANS64.TRYWAIT P0, [R3+URZ+0xb0], R0 ;  /* 0x0000b000030075a7 */ /* 0x0022a400080011ff */
[----:B--2---:R-:W-:Y:S05]  /*7ba0*/  @!P0 NANOSLEEP.SYNCS 0x989680 ;  /* 0x009896800000895d */ /* 0x004fea0003900000 */
[----:B------:R-:W2:Y:S02]  /*7bb0*/  @!P0 SYNCS.PHASECHK.TRANS64 P0, [R3+URZ+0xb0], R0 ;  /* 0x0000b000030085a7 */ /* 0x000ea400080010ff */
[----:B--2---:R-:W-:Y:S05]  /*7bc0*/  @!P0 BRA `(.L_x_132) ;  /* 0xfffffffc00f08947 */ /* 0x004fea000383ffff */
[----:B------:R-:W-:Y:S05]  /*7bd0*/  BRA `(.L_x_133) ;  /* 0xffffffb400f07947 */ /* 0x000fea000383ffff */
.L_x_60:
[----:B------:R-:W-:Y:S07]  /*7be0*/  MOV R0, UR5 ;  /* 0x0000000500007c02 */ /* 0x000fee0008000f00 */
.L_x_134:
[----:B-1----:R1:W2:Y:S02]  /*7bf0*/  SYNCS.PHASECHK.TRANS64.TRYWAIT P0, [R0+URZ], R3 ;  /* 0x00000003000075a7 */ /* 0x0022a400080011ff */
[----:B--2---:R-:W-:Y:S05]  /*7c00*/  @!P0 NANOSLEEP.SYNCS 0x989680 ;  /* 0x009896800000895d */ /* 0x004fea0003900000 */
[----:B------:R-:W2:Y:S02]  /*7c10*/  @!P0 SYNCS.PHASECHK.TRANS64 P0, [R0+URZ], R3 ;  /* 0x00000003000085a7 */ /* 0x000ea400080010ff */
[----:B--2---:R-:W-:Y:S05]  /*7c20*/  @!P0 BRA `(.L_x_134) ;  /* 0xfffffffc00f08947 */ /* 0x004fea000383ffff */
[----:B------:R-:W-:Y:S05]  /*7c30*/  BRA `(.L_x_59) ;  /* 0xffffffb8000c7947 */ /* 0x000fea000383ffff */
.L_x_63:
[----:B------:R-:W-:-:S07]  /*7c40*/  MOV R0, UR4 ;  /* 0x0000000400007c02 */ /* 0x000fce0008000f00 */
.L_x_135:
[----:B--2---:R2:W3:Y:S02]  /*7c50*/  SYNCS.PHASECHK.TRANS64.TRYWAIT P0, [R0+URZ], R3 ;  /* 0x00000003000075a7 */ /* 0x0044e400080011ff */
[----:B---3--:R-:W-:Y:S05]  /*7c60*/  @!P0 NANOSLEEP.SYNCS 0x989680 ;  /* 0x009896800000895d */ /* 0x008fea0003900000 */
[----:B------:R-:W3:Y:S02]  /*7c70*/  @!P0 SYNCS.PHASECHK.TRANS64 P0, [R0+URZ], R3 ;  /* 0x00000003000085a7 */ /* 0x000ee400080010ff */
[----:B---3--:R-:W-:Y:S05]  /*7c80*/  @!P0 BRA `(.L_x_135) ;  /* 0xfffffffc00f08947 */ /* 0x008fea000383ffff */
[----:B------:R-:W-:Y:S05]  /*7c90*/  BRA `(.L_x_136) ;  /* 0xffffffc000147947 */ /* 0x000fea000383ffff */
.L_x_64:
[----:B------:R-:W-:-:S07]  /*7ca0*/  MOV R0, UR5 ;  /* 0x0000000500007c02 */ /* 0x000fce0008000f00 */
.L_x_137:
[----:B-1----:R1:W2:Y:S02]  /*7cb0*/  SYNCS.PHASECHK.TRANS64.TRYWAIT P0, [R0+URZ], R3 ;  /* 0x00000003000075a7 */ /* 0x0022a400080011ff */
[----:B--2---:R-:W-:Y:S05]  /*7cc0*/  @!P0 NANOSLEEP.SYNCS 0x989680 ;  /* 0x009896800000895d */ /* 0x004fea0003900000 */
[----:B------:R-:W2:Y:S02]  /*7cd0*/  @!P0 SYNCS.PHASECHK.TRANS64 P0, [R0+URZ], R3 ;  /* 0x00000003000085a7 */ /* 0x000ea400080010ff */
[----:B--2---:R-:W-:Y:S05]  /*7ce0*/  @!P0 BRA `(.L_x_137) ;  /* 0xfffffffc00f08947 */ /* 0x004fea000383ffff */
[----:B------:R-:W-:Y:S05]  /*7cf0*/  BRA `(.L_x_138) ;  /* 0xffffffc000207947 */ /* 0x000fea000383ffff */
.L_x_65:
[----:B------:R-:W-:-:S07]  /*7d00*/  MOV R0, UR5 ;  /* 0x0000000500007c02 */ /* 0x000fce0008000f00 */
.L_x_139:
[----:B-1----:R1:W2:Y:S02]  /*7d10*/  SYNCS.PHASECHK.TRANS64.TRYWAIT P0, [R0+URZ], R3 ;  /* 0x00000003000075a7 */ /* 0x0022a400080011ff */
[----:B--2---:R-:W-:Y:S05]  /*7d20*/  @!P0 NANOSLEEP.SYNCS 0x989680 ;  /* 0x009896800000895d */ /* 0x004fea0003900000 */
[----:B------:R-:W2:Y:S02]  /*7d30*/  @!P0 SYNCS.PHASECHK.TRANS64 P0, [R0+URZ], R3 ;  /* 0x00000003000085a7 */ /* 0x000ea400080010ff */
[----:B--2---:R-:W-:Y:S05]  /*7d40*/  @!P0 BRA `(.L_x_139) ;  /* 0xfffffffc00f08947 */ /* 0x004fea000383ffff */
[----:B------:R-:W-:Y:S05]  /*7d50*/  BRA `(.L_x_140) ;  /* 0xffffffc0002c7947 */ /* 0x000fea000383ffff */
.L_x_66:
[----:B------:R-:W-:-:S07]  /*7d60*/  MOV R0, UR4 ;  /* 0x0000000400007c02 */ /* 0x000fce0008000f00 */
.L_x_141:
[----:B-1----:R1:W2:Y:S02]  /*7d70*/  SYNCS.PHASECHK.TRANS64.TRYWAIT P0, [R0+URZ], R3 ;  /* 0x00000003000075a7 */ /* 0x0022a400080011ff */
[----:B--2---:R-:W-:Y:S05]  /*7d80*/  @!P0 NANOSLEEP.SYNCS 0x989680 ;  /* 0x009896800000895d */ /* 0x004fea0003900000 */
[----:B------:R-:W2:Y:S02]  /*7d90*/  @!P0 SYNCS.PHASECHK.TRANS64 P0, [R0+URZ], R3 ;  /* 0x00000003000085a7 */ /* 0x000ea400080010ff */
[----:B--2---:R-:W-:Y:S05]  /*7da0*/  @!P0 BRA `(.L_x_141) ;  /* 0xfffffffc00f08947 */ /* 0x004fea000383ffff */
[----:B------:R-:W-:Y:S05]  /*7db0*/  BRA `(.L_x_142) ;  /* 0xffffffc000387947 */ /* 0x000fea000383ffff */
.L_x_71:
[----:B--2---:R2:W3:Y:S02]  /*7dc0*/  SYNCS.PHASECHK.TRANS64.TRYWAIT P0, [R0+URZ+0x70], R3 ;  /* 0x00007003000075a7 */ /* 0x0044e400080011ff */
[----:B---3--:R-:W-:Y:S05]  /*7dd0*/  @!P0 NANOSLEEP.SYNCS 0x989680 ;  /* 0x009896800000895d */ /* 0x008fea0003900000 */
[----:B------:R-:W3:Y:S02]  /*7de0*/  @!P0 SYNCS.PHASECHK.TRANS64 P0, [R0+URZ+0x70], R3 ;  /* 0x00007003000085a7 */ /* 0x000ee400080010ff */
[----:B---3--:R-:W-:Y:S05]  /*7df0*/  @!P0 BRA `(.L_x_71) ;  /* 0xfffffffc00f08947 */ /* 0x008fea000383ffff */
[----:B------:R-:W-:Y:S05]  /*7e00*/  BRA `(.L_x_143) ;  /* 0xffffffc400387947 */ /* 0x000fea000383ffff */
.L_x_74:
[----:B------:R-:W-:Y:S07]  /*7e10*/  MOV R0, UR13 ;  /* 0x0000000d00007c02 */ /* 0x000fee0008000f00 */
.L_x_144:
[----:B--2---:R2:W3:Y:S02]  /*7e20*/  SYNCS.PHASECHK.TRANS64.TRYWAIT P0, [R0+URZ+0x68], R3 ;  /* 0x00006803000075a7 */ /* 0x0044e400080011ff */
[----:B---3--:R-:W-:Y:S05]  /*7e30*/  @!P0 NANOSLEEP.SYNCS 0x989680 ;  /* 0x009896800000895d */ /* 0x008fea0003900000 */
[----:B------:R-:W3:Y:S02]  /*7e40*/  @!P0 SYNCS.PHASECHK.TRANS64 P0, [R0+URZ+0x68], R3 ;  /* 0x00006803000085a7 */ /* 0x000ee400080010ff */
[----:B---3--:R-:W-:Y:S05]  /*7e50*/  @!P0 BRA `(.L_x_144) ;  /* 0xfffffffc00f08947 */ /* 0x008fea000383ffff */
[----:B------:R-:W-:Y:S05]  /*7e60*/  BRA `(.L_x_73) ;  /* 0xffffffc800187947 */ /* 0x000fea000383ffff */
.L_x_77:
[----:B------:R-:W-:Y:S07]  /*7e70*/  MOV R0, UR4 ;  /* 0x0000000400007c02 */ /* 0x000fee0008000f00 */
.L_x_145:
[----:B-1----:R1:W2:Y:S02]  /*7e80*/  SYNCS.PHASECHK.TRANS64.TRYWAIT P0, [R0+URZ+0x48], R3 ;  /* 0x00004803000075a7 */ /* 0x0022a400080011ff */
[----:B--2---:R-:W-:Y:S05]  /*7e90*/  @!P0 NANOSLEEP.SYNCS 0x989680 ;  /* 0x009896800000895d */ /* 0x004fea0003900000 */
[----:B------:R-:W2:Y:S02]  /*7ea0*/  @!P0 SYNCS.PHASECHK.TRANS64 P0, [R0+URZ+0x48], R3 ;  /* 0x00004803000085a7 */ /* 0x000ea400080010ff */
[----:B--2---:R-:W-:Y:S05]  /*7eb0*/  @!P0 BRA `(.L_x_145) ;  /* 0xfffffffc00f08947 */ /* 0x004fea000383ffff */
[----:B------:R-:W-:Y:S05]  /*7ec0*/  BRA `(.L_x_146) ;  /* 0xffffffc800907947 */ /* 0x000fea000383ffff */
.L_x_78:
[----:B------:R-:W-:Y:S07]  /*7ed0*/  MOV R3, UR6 ;  /* 0x0000000600037c02 */ /* 0x000fee0008000f00 */
.L_x_147:
[----:B-1----:R1:W2:Y:S02]  /*7ee0*/  SYNCS.PHASECHK.TRANS64.TRYWAIT P0, [R3+URZ+0x48], R12 ;  /* 0x0000480c030075a7 */ /* 0x0022a400080011ff */
[----:B--2---:R-:W-:Y:S05]  /*7ef0*/  @!P0 NANOSLEEP.SYNCS 0x989680 ;  /* 0x009896800000895d */ /* 0x004fea0003900000 */
[----:B------:R-:W2:Y:S02]  /*7f00*/  @!P0 SYNCS.PHASECHK.TRANS64 P0, [R3+URZ+0x48], R12 ;  /* 0x0000480c030085a7 */ /* 0x000ea400080010ff */
[----:B--2---:R-:W-:Y:S05]  /*7f10*/  @!P0 BRA `(.L_x_147) ;  /* 0xfffffffc00f08947 */ /* 0x004fea000383ffff */
[----:B------:R-:W-:Y:S05]  /*7f20*/  BRA `(.L_x_148) ;  /* 0xffffffcc00307947 */ /* 0x000fea000383ffff */
.L_x_80:
[----:B------:R-:W-:-:S07]  /*7f30*/  MOV R0, UR4 ;  /* 0x0000000400007c02 */ /* 0x000fce0008000f00 */
.L_x_149:
[----:B-1----:R1:W3:Y:S02]  /*7f40*/  SYNCS.PHASECHK.TRANS64.TRYWAIT P0, [R0+URZ], R3 ;  /* 0x00000003000075a7 */ /* 0x0022e400080011ff */
[----:B---3--:R-:W-:Y:S05]  /*7f50*/  @!P0 NANOSLEEP.SYNCS 0x989680 ;  /* 0x009896800000895d */ /* 0x008fea0003900000 */
[----:B------:R-:W3:Y:S02]  /*7f60*/  @!P0 SYNCS.PHASECHK.TRANS64 P0, [R0+URZ], R3 ;  /* 0x00000003000085a7 */ /* 0x000ee400080010ff */
[----:B---3--:R-:W-:Y:S05]  /*7f70*/  @!P0 BRA `(.L_x_149) ;  /* 0xfffffffc00f08947 */ /* 0x008fea000383ffff */
[----:B------:R-:W-:Y:S05]  /*7f80*/  BRA `(.L_x_150) ;  /* 0xffffffcc00bc7947 */ /* 0x000fea000383ffff */
.L_x_81:
[----:B------:R-:W-:-:S07]  /*7f90*/  MOV R0, UR5 ;  /* 0x0000000500007c02 */ /* 0x000fce0008000f00 */
.L_x_151:
[----:B-1----:R1:W3:Y:S02]  /*7fa0*/  SYNCS.PHASECHK.TRANS64.TRYWAIT P0, [R0+URZ], R3 ;  /* 0x00000003000075a7 */ /* 0x0022e400080011ff */
[----:B---3--:R-:W-:Y:S05]  /*7fb0*/  @!P0 NANOSLEEP.SYNCS 0x989680 ;  /* 0x009896800000895d */ /* 0x008fea0003900000 */
[----:B------:R-:W3:Y:S02]  /*7fc0*/  @!P0 SYNCS.PHASECHK.TRANS64 P0, [R0+URZ], R3 ;  /* 0x00000003000085a7 */ /* 0x000ee400080010ff */
[----:B---3--:R-:W-:Y:S05]  /*7fd0*/  @!P0 BRA `(.L_x_151) ;  /* 0xfffffffc00f08947 */ /* 0x008fea000383ffff */
[----:B------:R-:W-:Y:S05]  /*7fe0*/  BRA `(.L_x_152) ;  /* 0xffffffcc00c87947 */ /* 0x000fea000383ffff */
.L_x_83:
[----:B--2---:R2:W4:Y:S02]  /*7ff0*/  SYNCS.PHASECHK.TRANS64.TRYWAIT P0, [R0+URZ+0x70], R3 ;  /* 0x00007003000075a7 */ /* 0x00452400080011ff */
[----:B----4-:R-:W-:Y:S05]  /*8000*/  @!P0 NANOSLEEP.SYNCS 0x989680 ;  /* 0x009896800000895d */ /* 0x010fea0003900000 */
[----:B------:R-:W4:Y:S02]  /*8010*/  @!P0 SYNCS.PHASECHK.TRANS64 P0, [R0+URZ+0x70], R3 ;  /* 0x00007003000085a7 */ /* 0x000f2400080010ff */
[----:B----4-:R-:W-:Y:S05]  /*8020*/  @!P0 BRA `(.L_x_83) ;  /* 0xfffffffc00f08947 */ /* 0x010fea000383ffff */
[----:B------:R-:W-:Y:S05]  /*8030*/  BRA `(.L_x_153) ;  /* 0xffffffd000bc7947 */ /* 0x000fea000383ffff */
.L_x_93:
[----:B-1----:R1:W3:Y:S02]  /*8040*/  SYNCS.PHASECHK.TRANS64.TRYWAIT P1, [R0+URZ+0x30], R5 ;  /* 0x00003005000075a7 */ /* 0x0022e400080211ff */
[----:B---3--:R-:W-:Y:S05]  /*8050*/  @!P1 NANOSLEEP.SYNCS 0x989680 ;  /* 0x009896800000995d */ /* 0x008fea0003900000 */
[----:B------:R-:W3:Y:S02]  /*8060*/  @!P1 SYNCS.PHASECHK.TRANS64 P1, [R0+URZ+0x30], R5 ;  /* 0x00003005000095a7 */ /* 0x000ee400080210ff */
[----:B---3--:R-:W-:Y:S05]  /*8070*/  @!P1 BRA `(.L_x_93) ;  /* 0xfffffffc00f09947 */ /* 0x008fea000383ffff */
[----:B------:R-:W-:Y:S05]  /*8080*/  BRA `(.L_x_92) ;  /* 0xffffffdc00cc7947 */ /* 0x000fea000383ffff */
.L_x_95:
[----:B---3--:R3:W4:Y:S02]  /*8090*/  SYNCS.PHASECHK.TRANS64.TRYWAIT P0, [R84+URZ+0x90], R7 ;  /* 0x00009007540075a7 */ /* 0x00872400080011ff */
[----:B----4-:R-:W-:Y:S05]  /*80a0*/  @!P0 NANOSLEEP.SYNCS 0x989680 ;  /* 0x009896800000895d */ /* 0x010fea0003900000 */
[----:B------:R-:W4:Y:S02]  /*80b0*/  @!P0 SYNCS.PHASECHK.TRANS64 P0, [R84+URZ+0x90], R7 ;  /* 0x00009007540085a7 */ /* 0x000f2400080010ff */
[----:B----4-:R-:W-:Y:S05]  /*80c0*/  @!P0 BRA `(.L_x_95) ;  /* 0xfffffffc00f08947 */ /* 0x010fea000383ffff */
[----:B------:R-:W-:Y:S05]  /*80d0*/  BRA `(.L_x_94) ;  /* 0xffffffe000447947 */ /* 0x000fea000383ffff */
.L_x_106:
[----:B-1----:R1:W2:Y:S02]  /*80e0*/  SYNCS.PHASECHK.TRANS64.TRYWAIT P0, [R2+URZ+0x30], R5 ;  /* 0x00003005020075a7 */ /* 0x0022a400080011ff */
[----:B--2---:R-:W-:Y:S05]  /*80f0*/  @!P0 NANOSLEEP.SYNCS 0x989680 ;  /* 0x009896800000895d */ /* 0x004fea0003900000 */
[----:B------:R-:W2:Y:S02]  /*8100*/  @!P0 SYNCS.PHASECHK.TRANS64 P0, [R2+URZ+0x30], R5 ;  /* 0x00003005020085a7 */ /* 0x000ea400080010ff */
[----:B--2---:R-:W-:Y:S05]  /*8110*/  @!P0 BRA `(.L_x_106) ;  /* 0xfffffffc00f08947 */ /* 0x004fea000383ffff */
[----:B------:R-:W-:Y:S05]  /*8120*/  BRA `(.L_x_105) ;  /* 0xffffffe8008c7947 */ /* 0x000fea000383ffff */
        .weak           $__internal_0_$__cuda_sm10x_tcgen05_guardrail_trap_col_being_dealloced_not_returned_by_alloc
        .type           $__internal_0_$__cuda_sm10x_tcgen05_guardrail_trap_col_being_dealloced_not_returned_by_alloc,@function
        .size           $__internal_0_$__cuda_sm10x_tcgen05_guardrail_trap_col_being_dealloced_not_returned_by_alloc,($__internal_1_$__cuda_sm10x_tcgen05_guardrail_trap_phase_invalid_during_alloc - $__internal_0_$__cuda_sm10x_tcgen05_guardrail_trap_col_being_dealloced_not_returned_by_alloc)
$__internal_0_$__cuda_sm10x_tcgen05_guardrail_trap_col_being_dealloced_not_returned_by_alloc:
[----:B------:R-:W-:Y:S05]  /*8130*/  BPT.TRAP 0x1 ;  /* 0x000000040000795c */ /* 0x000fea0000300000 */
[----:B------:R-:W-:-:S04]  /*8140*/  HFMA2 R3, -RZ, RZ, 0, 0 ;  /* 0x00000000ff037431 */ /* 0x000fc800000001ff */
[----:B------:R-:W-:Y:S05]  /*8150*/  RET.REL.NODEC R2 `(_ZN7cutlass13device_kernelINS_4gemm6kernel13GemmUniversalIN4cute5tupleIJiiiiEEENS1_10collective13CollectiveMmaINS1_35MainloopSm100TmaUmmaWarpSpecializedILi3ELi2ELi4ENS5_IJNS4_1CILi1EEESB_SB_EEEEENS5_IJNSA_ILi64EEESE_NSA_ILi128EEEEEENS_10tfloat32_tENS5_IJSB_llEEESH_NS5_IJlSB_lEEENS4_8TiledMMAINS4_8MMA_AtomIJNS4_17SM100_MMA_TF32_SSISH_SH_fLi64ELi64ELNS4_4UMMA5MajorE1ELSO_0ELNSN_7ScaleInE0ELSP_0EEEEEENS4_6LayoutISC_NS5_IJNSA_ILi0EEEST_ST_EEEEENS5_IJNS4_10UnderscoreESW_SW_EEEEENS4_13SM90_TMA_LOADENS4_14ComposedLayoutINS4_7SwizzleILi2ELi5ELi2EEENS4_18smem_ptr_flag_bitsILi32EEENSS_INS5_IJNSA_ILi32EEENSA_ILi4EEEEEENS5_IJSB_S15_EEEEEEEvNS4_8identityESZ_NS10_INS11_ILi3ELi4ELi3EEES14_NSS_INS5_IJNSA_ILi8EEES15_EEENS5_IJS15_SB_EEEEEEEvS1B_EENS_8epilogue10collective18CollectiveEpilogueINS1J_23Sm100TmaWarpSpecializedILi3ELi2ELi16ELb1ELb0EEEJSG_NS5_IJNSS_ISE_SB_EENSS_IS15_SB_EEEEESH_SJ_SH_SJ_NS1J_6fusion15FusionCallbacksIS1N_NS1R_17LinearCombinationISH_fSH_fLNS_15FloatRoundStyleE2EEESG_S1Q_JEEENS4_5SM1004TMEM4LOAD26SM100_TMEM_LOAD_16dp128b8xESZ_S1H_NS4_17SM75_U32x4_LDSM_NENS4_14SM90_TMA_STOREES1H_NS4_17SM90_U32x4_STSM_NENS4_39AutoVectorizingCopyWithAssumedAlignmentILi128EEEEEEvvEEEEvNT_6ParamsE) ;  /* 0xffffff7c02a87950 */ /* 0x000fea0003c3ffff */
        .weak           $__internal_1_$__cuda_sm10x_tcgen05_guardrail_trap_phase_invalid_during_alloc
        .type           $__internal_1_$__cuda_sm10x_tcgen05_guardrail_trap_phase_invalid_during_alloc,@function
        .size           $__internal_1_$__cuda_sm10x_tcgen05_guardrail_trap_phase_invalid_during_alloc,($__internal_2_$__cuda_sm10x_tcgen05_guardrail_trap_unallocated_columns_being_dealloced - $__internal_1_$__cuda_sm10x_tcgen05_guardrail_trap_phase_invalid_during_alloc)
$__internal_1_$__cuda_sm10x_tcgen05_guardrail_trap_phase_invalid_during_alloc:
[----:B------:R-:W-:Y:S05]  /*8160*/  BPT.TRAP 0x1 ;  /* 0x000000040000795c */ /* 0x000fea0000300000 */
[----:B------:R-:W-:-:S04]  /*8170*/  MOV R3, 0x0 ;  /* 0x0000000000037802 */ /* 0x000fc80000000f00 */
[----:B------:R-:W-:Y:S05]  /*8180*/  RET.REL.NODEC R2 `(_ZN7cutlass13device_kernelINS_4gemm6kernel13GemmUniversalIN4cute5tupleIJiiiiEEENS1_10collective13CollectiveMmaINS1_35MainloopSm100TmaUmmaWarpSpecializedILi3ELi2ELi4ENS5_IJNS4_1CILi1EEESB_SB_EEEEENS5_IJNSA_ILi64EEESE_NSA_ILi128EEEEEENS_10tfloat32_tENS5_IJSB_llEEESH_NS5_IJlSB_lEEENS4_8TiledMMAINS4_8MMA_AtomIJNS4_17SM100_MMA_TF32_SSISH_SH_fLi64ELi64ELNS4_4UMMA5MajorE1ELSO_0ELNSN_7ScaleInE0ELSP_0EEEEEENS4_6LayoutISC_NS5_IJNSA_ILi0EEEST_ST_EEEEENS5_IJNS4_10UnderscoreESW_SW_EEEEENS4_13SM90_TMA_LOADENS4_14ComposedLayoutINS4_7SwizzleILi2ELi5ELi2EEENS4_18smem_ptr_flag_bitsILi32EEENSS_INS5_IJNSA_ILi32EEENSA_ILi4EEEEEENS5_IJSB_S15_EEEEEEEvNS4_8identityESZ_NS10_INS11_ILi3ELi4ELi3EEES14_NSS_INS5_IJNSA_ILi8EEES15_EEENS5_IJS15_SB_EEEEEEEvS1B_EENS_8epilogue10collective18CollectiveEpilogueINS1J_23Sm100TmaWarpSpecializedILi3ELi2ELi16ELb1ELb0EEEJSG_NS5_IJNSS_ISE_SB_EENSS_IS15_SB_EEEEESH_SJ_SH_SJ_NS1J_6fusion15FusionCallbacksIS1N_NS1R_17LinearCombinationISH_fSH_fLNS_15FloatRoundStyleE2EEESG_S1Q_JEEENS4_5SM1004TMEM4LOAD26SM100_TMEM_LOAD_16dp128b8xESZ_S1H_NS4_17SM75_U32x4_LDSM_NENS4_14SM90_TMA_STOREES1H_NS4_17SM90_U32x4_STSM_NENS4_39AutoVectorizingCopyWithAssumedAlignmentILi128EEEEEEvvEEEEvNT_6ParamsE) ;  /* 0xffffff7c029c7950 */ /* 0x000fea0003c3ffff */
        .weak           $__internal_2_$__cuda_sm10x_tcgen05_guardrail_trap_unallocated_columns_being_dealloced
        .type           $__internal_2_$__cuda_sm10x_tcgen05_guardrail_trap_unallocated_columns_being_dealloced,@function
        .size           $__internal_2_$__cuda_sm10x_tcgen05_guardrail_trap_unallocated_columns_being_dealloced,(.L_x_155 - $__internal_2_$__cuda_sm10x_tcgen05_guardrail_trap_unallocated_columns_being_dealloced)
$__internal_2_$__cuda_sm10x_tcgen05_guardrail_trap_unallocated_columns_being_dealloced:
[----:B------:R-:W-:Y:S05]  /*8190*/  BPT.TRAP 0x1 ;  /* 0x000000040000795c */ /* 0x000fea0000300000 */
[----:B------:R-:W-:-:S04]  /*81a0*/  HFMA2 R3, -RZ, RZ, 0, 0 ;  /* 0x00000000ff037431 */ /* 0x000fc800000001ff */
[----:B------:R-:W-:Y:S05]  /*81b0*/  RET.REL.NODEC R2 `(_ZN7cutlass13device_kernelINS_4gemm6kernel13GemmUniversalIN4cute5tupleIJiiiiEEENS1_10collective13CollectiveMmaINS1_35MainloopSm100TmaUmmaWarpSpecializedILi3ELi2ELi4ENS5_IJNS4_1CILi1EEESB_SB_EEEEENS5_IJNSA_ILi64EEESE_NSA_ILi128EEEEEENS_10tfloat32_tENS5_IJSB_llEEESH_NS5_IJlSB_lEEENS4_8TiledMMAINS4_8MMA_AtomIJNS4_17SM100_MMA_TF32_SSISH_SH_fLi64ELi64ELNS4_4UMMA5MajorE1ELSO_0ELNSN_7ScaleInE0ELSP_0EEEEEENS4_6LayoutISC_NS5_IJNSA_ILi0EEEST_ST_EEEEENS5_IJNS4_10UnderscoreESW_SW_EEEEENS4_13SM90_TMA_LOADENS4_14ComposedLayoutINS4_7SwizzleILi2ELi5ELi2EEENS4_18smem_ptr_flag_bitsILi32EEENSS_INS5_IJNSA_ILi32EEENSA_ILi4EEEEEENS5_IJSB_S15_EEEEEEEvNS4_8identityESZ_NS10_INS11_ILi3ELi4ELi3EEES14_NSS_INS5_IJNSA_ILi8EEES15_EEENS5_IJS15_SB_EEEEEEEvS1B_EENS_8epilogue10collective18CollectiveEpilogueINS1J_23Sm100TmaWarpSpecializedILi3ELi2ELi16ELb1ELb0EEEJSG_NS5_IJNSS_ISE_SB_EENSS_IS15_SB_EEEEESH_SJ_SH_SJ_NS1J_6fusion15FusionCallbacksIS1N_NS1R_17LinearCombinationISH_fSH_fLNS_15FloatRoundStyleE2EEESG_S1Q_JEEENS4_5SM1004TMEM4LOAD26SM100_TMEM_LOAD_16dp128b8xESZ_S1H_NS4_17SM75_U32x4_LDSM_NENS4_14SM90_TMA_STOREES1H_NS4_17SM90_U32x4_STSM_NENS4_39AutoVectorizingCopyWithAssumedAlignmentILi128EEEEEEvvEEEEvNT_6ParamsE) ;  /* 0xffffff7c02907950 */ /* 0x000fea0003c3ffff */
.L_x_154:
[----:B------:R-:W-:-:S00]  /*81c0*/  BRA `(.L_x_154) ;  /* 0xfffffffc00fc7947 */ /* 0x000fc0000383ffff */
[----:B------:R-:W-:-:S00]  /*81d0*/  NOP ;  /* 0x0000000000007918 */ /* 0x000fc00000000000 */
        /* <DEDUP_REMOVED lines=10> */
.L_x_155:


//--------------------- .nv.global.init           --------------------------
	.section	.nv.global.init,"aw",@progbits
.nv.global.init:
	.type		$str$27,@object
	.size		$str$27,($str$28 - $str$27)
$str$27:
        /*0000*/ 	.byte	0x28, 0x61, 0x64, 0x64, 0x72, 0x65, 0x73, 0x73, 0x20, 0x26, 0x20, 0x6d, 0x61, 0x73, 0x6b, 0x29
        /*0010*/ 	.byte	0x20, 0x3d, 0x3d, 0x20, 0x30, 0x00
	.type		$str$28,@object
	.size		$str$28,($str$26 - $str$28)
$str$28:
        /*0016*/ 	.byte	0x2f, 0x74, 0x6d, 0x70, 0x2f, 0x63, 0x75, 0x74, 0x6c, 0x61, 0x73, 0x73, 0x5f, 0x73, 0x77, 0x65
        /*0026*/ 	.byte	0x65, 0x70, 0x5f, 0x73, 0x72, 0x63, 0x2f, 0x69, 0x6e, 0x63, 0x6c, 0x75, 0x64, 0x65, 0x2f, 0x63
        /*0036*/ 	.byte	0x75, 0x74, 0x65, 0x2f, 0x70, 0x6f, 0x69, 0x6e, 0x74, 0x65, 0x72, 0x5f, 0x66, 0x6c, 0x61, 0x67
        /*0046*/ 	.byte	0x67, 0x65, 0x64, 0x2e, 0x68, 0x70, 0x70, 0x00
	.type		$str$26,@object
	.size		$str$26,($str$25 - $str$26)
$str$26:
        /*004e*/ 	.byte	0x2f, 0x74, 0x6d, 0x70, 0x2f, 0x63, 0x75, 0x74, 0x6c, 0x61, 0x73, 0x73, 0x5f, 0x73, 0x77, 0x65
        /*005e*/ 	.byte	0x65, 0x70, 0x5f, 0x73, 0x72, 0x63, 0x2f, 0x69, 0x6e, 0x63, 0x6c, 0x75, 0x64, 0x65, 0x2f, 0x63
        /*006e*/ 	.byte	0x75, 0x74, 0x65, 0x2f, 0x61, 0x74, 0x6f, 0x6d, 0x2f, 0x63, 0x6f, 0x70, 0x79, 0x5f, 0x74, 0x72
        /*007e*/ 	.byte	0x61, 0x69, 0x74, 0x73, 0x5f, 0x73, 0x6d, 0x31, 0x30, 0x30, 0x2e, 0x68, 0x70, 0x70, 0x00
	.type		$str$25,@object
	.size		$str$25,(__unnamed_1 - $str$25)
$str$25:
        /*008d*/ 	.byte	0x28, 0x28, 0x75, 0x69, 0x6e, 0x74, 0x33, 0x32, 0x5f, 0x74, 0x28, 0x74, 0x68, 0x72, 0x65, 0x61
        /*009d*/ 	.byte	0x64, 0x49, 0x64, 0x78, 0x2e, 0x78, 0x29, 0x20, 0x2f, 0x20, 0x33, 0x32, 0x29, 0x20, 0x25, 0x20
        /*00ad*/ 	.byte	0x34, 0x29, 0x20, 0x3d, 0x3d, 0x20, 0x28, 0x28, 0x28, 0x74, 0x6d, 0x65, 0x6d, 0x5f, 0x61, 0x64
        /*00bd*/ 	.byte	0x64, 0x72, 0x20, 0x3e, 0x3e, 0x20, 0x31, 0x36, 0x29, 0x20, 0x2f, 0x20, 0x33, 0x32, 0x29, 0x20
        /*00cd*/ 	.byte	0x25, 0x20, 0x34, 0x29, 0x00
	.type		__unnamed_1,@object
	.size		__unnamed_1,(__unnamed_2 - __unnamed_1)
__unnamed_1:
        /*00d2*/ 	.byte	0x61, 0x75, 0x74, 0x6f, 0x20, 0x63, 0x75, 0x74, 0x65, 0x3a, 0x3a, 0x61, 0x73, 0x5f, 0x70, 0x6f
        /* <DEDUP_REMOVED lines=24> */
        /*0262*/ 	.byte	0x30, 0x34, 0x38, 0x3e, 0x3e, 0x3e, 0x3e, 0x5d, 0x00
	.type		__unnamed_2,@object
	.size		__unnamed_2,(.L_2 - __unnamed_2)
__unnamed_2:
        /* <DEDUP_REMOVED lines=45> */
        /*053b*/ 	.byte	0x3e, 0x3e, 0x3e, 0x5d, 0x00
.L_2:


//--------------------- .nv.shared._ZN7cutlass13device_kernelINS_4gemm6kernel13GemmUniversalIN4cute5tupleIJiiiiEEENS1_10collective13CollectiveMmaINS1_35MainloopSm100TmaUmmaWarpSpecializedILi3ELi2ELi4ENS5_IJNS4_1CILi1EEESB_SB_EEEEENS5_IJNSA_ILi64EEESE_NSA_ILi128EEEEEENS_10tfloat32_tENS5_IJSB_llEEESH_NS5_IJlSB_lEEENS4_8TiledMMAINS4_8MMA_AtomIJNS4_17SM100_MMA_TF32_SSISH_SH_fLi64ELi64ELNS4_4UMMA5MajorE1ELSO_0ELNSN_7ScaleInE0ELSP_0EEEEEENS4_6LayoutISC_NS5_IJNSA_ILi0EEEST_ST_EEEEENS5_IJNS4_10UnderscoreESW_SW_EEEEENS4_13SM90_TMA_LOADENS4_14ComposedLayoutINS4_7SwizzleILi2ELi5ELi2EEENS4_18smem_ptr_flag_bitsILi32EEENSS_INS5_IJNSA_ILi32EEENSA_ILi4EEEEEENS5_IJSB_S15_EEEEEEEvNS4_8identityESZ_NS10_INS11_ILi3ELi4ELi3EEES14_NSS_INS5_IJNSA_ILi8EEES15_EEENS5_IJS15_SB_EEEEEEEvS1B_EENS_8epilogue10collective18CollectiveEpilogueINS1J_23Sm100TmaWarpSpecializedILi3ELi2ELi16ELb1ELb0EEEJSG_NS5_IJNSS_ISE_SB_EENSS_IS15_SB_EEEEESH_SJ_SH_SJ_NS1J_6fusion15FusionCallbacksIS1N_NS1R_17LinearCombinationISH_fSH_fLNS_15FloatRoundStyleE2EEESG_S1Q_JEEENS4_5SM1004TMEM4LOAD26SM100_TMEM_LOAD_16dp128b8xESZ_S1H_NS4_17SM75_U32x4_LDSM_NENS4_14SM90_TMA_STOREES1H_NS4_17SM90_U32x4_STSM_NENS4_39AutoVectorizingCopyWithAssumedAlignmentILi128EEEEEEvvEEEEvNT_6ParamsE --------------------------
	.section	.nv.shared._ZN7cutlass13device_kernelINS_4gemm6kernel13GemmUniversalIN4cute5tupleIJiiiiEEENS1_10collective13CollectiveMmaINS1_35MainloopSm100TmaUmmaWarpSpecializedILi3ELi2ELi4ENS5_IJNS4_1CILi1EEESB_SB_EEEEENS5_IJNSA_ILi64EEESE_NSA_ILi128EEEEEENS_10tfloat32_tENS5_IJSB_llEEESH_NS5_IJlSB_lEEENS4_8TiledMMAINS4_8MMA_AtomIJNS4_17SM100_MMA_TF32_SSISH_SH_fLi64ELi64ELNS4_4UMMA5MajorE1ELSO_0ELNSN_7ScaleInE0ELSP_0EEEEEENS4_6LayoutISC_NS5_IJNSA_ILi0EEEST_ST_EEEEENS5_IJNS4_10UnderscoreESW_SW_EEEEENS4_13SM90_TMA_LOADENS4_14ComposedLayoutINS4_7SwizzleILi2ELi5ELi2EEENS4_18smem_ptr_flag_bitsILi32EEENSS_INS5_IJNSA_ILi32EEENSA_ILi4EEEEEENS5_IJSB_S15_EEEEEEEvNS4_8identityESZ_NS10_INS11_ILi3ELi4ELi3EEES14_NSS_INS5_IJNSA_ILi8EEES15_EEENS5_IJS15_SB_EEEEEEEvS1B_EENS_8epilogue10collective18CollectiveEpilogueINS1J_23Sm100TmaWarpSpecializedILi3ELi2ELi16ELb1ELb0EEEJSG_NS5_IJNSS_ISE_SB_EENSS_IS15_SB_EEEEESH_SJ_SH_SJ_NS1J_6fusion15FusionCallbacksIS1N_NS1R_17LinearCombinationISH_fSH_fLNS_15FloatRoundStyleE2EEESG_S1Q_JEEENS4_5SM1004TMEM4LOAD26SM100_TMEM_LOAD_16dp128b8xESZ_S1H_NS4_17SM75_U32x4_LDSM_NENS4_14SM90_TMA_STOREES1H_NS4_17SM90_U32x4_STSM_NENS4_39AutoVectorizingCopyWithAssumedAlignmentILi128EEEEEEvvEEEEvNT_6ParamsE,"aw",@nobits
	.sectionflags	@""
	.align	16
	.zero		1024


//--------------------- .nv.shared.reserved.0     --------------------------
	.section	.nv.shared.reserved.0,"aw",@nobits
	.weak		__nv_reservedSMEM_offset_0_alias
	.size		__nv_reservedSMEM_offset_0_alias, 0, 64
	.other		__nv_reservedSMEM_offset_0_alias,@"STO_CUDA_RESERVED_SHARED STV_DEFAULT"
__nv_reservedSMEM_offset_0_alias:
	.zero		0
.nv.shared.reserved.0:
	.zero		64
	.weak		__nv_reservedSMEM_tcgen05_partition
	.type		__nv_reservedSMEM_tcgen05_partition,@object
	.size		__nv_reservedSMEM_tcgen05_partition,(.L_0 - __nv_reservedSMEM_tcgen05_partition)
__nv_reservedSMEM_tcgen05_partition:
	.zero		32
.L_0:


//--------------------- .nv.global                --------------------------
	.section	.nv.global,"aw",@nobits
.nv.global:
	.type		_ZN40_INTERNAL_f7abb201_4_k_cu_6942cb7d_323864cute1_E,@object
	.size		_ZN40_INTERNAL_f7abb201_4_k_cu_6942cb7d_323864cute1_E,(_ZN40_INTERNAL_f7abb201_4_k_cu_6942cb7d_323864cuda3std3__45__cpo6cbeginE - _ZN40_INTERNAL_f7abb201_4_k_cu_6942cb7d_323864cute1_E)
_ZN40_INTERNAL_f7abb201_4_k_cu_6942cb7d_323864cute1_E:
	.zero		1
	.type		_ZN40_INTERNAL_f7abb201_4_k_cu_6942cb7d_323864cuda3std3__45__cpo6cbeginE,@object
	.size		_ZN40_INTERNAL_f7abb201_4_k_cu_6942cb7d_323864cuda3std3__45__cpo6cbeginE,(_ZN40_INTERNAL_f7abb201_4_k_cu_6942cb7d_323864cuda3std3__48in_placeE - _ZN40_INTERNAL_f7abb201_4_k_cu_6942cb7d_323864cuda3std3__45__cpo6cbeginE)
_ZN40_INTERNAL_f7abb201_4_k_cu_6942cb7d_323864cuda3std3__45__cpo6cbeginE:
	.zero		1
	.type		_ZN40_INTERNAL_f7abb201_4_k_cu_6942cb7d_323864cuda3std3__48in_placeE,@object
	.size		_ZN40_INTERNAL_f7abb201_4_k_cu_6942cb7d_323864cuda3std3__48in_placeE,(_ZN40_INTERNAL_f7abb201_4_k_cu_6942cb7d_323864cuda3std6ranges3__45__cpo9iter_moveE - _ZN40_INTERNAL_f7abb201_4_k_cu_6942cb7d_323864cuda3std3__48in_placeE)
_ZN40_INTERNAL_f7abb201_4_k_cu_6942cb7d_323864cuda3std3__48in_placeE:
	.zero		1
	.type		_ZN40_INTERNAL_f7abb201_4_k_cu_6942cb7d_323864cuda3std6ranges3__45__cpo9iter_moveE,@object
	.size		_ZN40_INTERNAL_f7abb201_4_k_cu_6942cb7d_323864cuda3std6ranges3__45__cpo9iter_moveE,(_ZN40_INTERNAL_f7abb201_4_k_cu_6942cb7d_323864cuda3std3__45__cpo5beginE - _ZN40_INTERNAL_f7abb201_4_k_cu_6942cb7d_323864cuda3std6ranges3__45__cpo9iter_moveE)
_ZN40_INTERNAL_f7abb201_4_k_cu_6942cb7d_323864cuda3std6ranges3__45__cpo9iter_moveE:
	.zero		1
	.type		_ZN40_INTERNAL_f7abb201_4_k_cu_6942cb7d_323864cuda3std3__45__cpo5beginE,@object
	.size		_ZN40_INTERNAL_f7abb201_4_k_cu_6942cb7d_323864cuda3std3__45__cpo5beginE,(_ZN40_INTERNAL_f7abb201_4_k_cu_6942cb7d_323864cuda3std3__442_GLOBAL__N__f7abb201_4_k_cu_6942cb7d_323866ignoreE - _ZN40_INTERNAL_f7abb201_4_k_cu_6942cb7d_323864cuda3std3__45__cpo5beginE)
_ZN40_INTERNAL_f7abb201_4_k_cu_6942cb7d_323864cuda3std3__45__cpo5beginE:
	.zero		1
	.type		_ZN40_INTERNAL_f7abb201_4_k_cu_6942cb7d_323864cuda3std3__442_GLOBAL__N__f7abb201_4_k_cu_6942cb7d_323866ignoreE,@object
	.size		_ZN40_INTERNAL_f7abb201_4_k_cu_6942cb7d_323864cuda3std3__442_GLOBAL__N__f7abb201_4_k_cu_6942cb7d_323866ignoreE,(_ZN40_INTERNAL_f7abb201_4_k_cu_6942cb7d_323864cute7productE - _ZN40_INTERNAL_f7abb201_4_k_cu_6942cb7d_323864cuda3std3__442_GLOBAL__N__f7abb201_4_k_cu_6942cb7d_323866ignoreE)
_ZN40_INTERNAL_f7abb201_4_k_cu_6942cb7d_323864cuda3std3__442_GLOBAL__N__f7abb201_4_k_cu_6942cb7d_323866ignoreE:
	.zero		1
	.type		_ZN40_INTERNAL_f7abb201_4_k_cu_6942cb7d_323864cute7productE,@object
	.size		_ZN40_INTERNAL_f7abb201_4_k_cu_6942cb7d_323864cute7productE,(_ZN40_INTERNAL_f7abb201_4_k_cu_6942cb7d_323864cuda3std3__45__cpo3endE - _ZN40_INTERNAL_f7abb201_4_k_cu_6942cb7d_323864cute7productE)
_ZN40_INTERNAL_f7abb201_4_k_cu_6942cb7d_323864cute7productE:
	.zero		1
	.type		_ZN40_INTERNAL_f7abb201_4_k_cu_6942cb7d_323864cuda3std3__45__cpo3endE,@object
	.size		_ZN40_INTERNAL_f7abb201_4_k_cu_6942cb7d_323864cuda3std3__45__cpo3endE,(_ZN40_INTERNAL_f7abb201_4_k_cu_6942cb7d_323864cuda3std3__419piecewise_constructE - _ZN40_INTERNAL_f7abb201_4_k_cu_6942cb7d_323864cuda3std3__45__cpo3endE)
_ZN40_INTERNAL_f7abb201_4_k_cu_6942cb7d_323864cuda3std3__45__cpo3endE:
	.zero		1
	.type		_ZN40_INTERNAL_f7abb201_4_k_cu_6942cb7d_323864cuda3std3__419piecewise_constructE,@object
	.size		_ZN40_INTERNAL_f7abb201_4_k_cu_6942cb7d_323864cuda3std3__419piecewise_constructE,(_ZN40_INTERNAL_f7abb201_4_k_cu_6942cb7d_323864cuda3std3__45__cpo4cendE - _ZN40_INTERNAL_f7abb201_4_k_cu_6942cb7d_323864cuda3std3__419piecewise_constructE)
_ZN40_INTERNAL_f7abb201_4_k_cu_6942cb7d_323864cuda3std3__419piecewise_constructE:
	.zero		1
	.type		_ZN40_INTERNAL_f7abb201_4_k_cu_6942cb7d_323864cuda3std3__45__cpo4cendE,@object
	.size		_ZN40_INTERNAL_f7abb201_4_k_cu_6942cb7d_323864cuda3std3__45__cpo4cendE,(_ZN40_INTERNAL_f7abb201_4_k_cu_6942cb7d_323864cuda3std6ranges3__45__cpo4swapE - _ZN40_INTERNAL_f7abb201_4_k_cu_6942cb7d_323864cuda3std3__45__cpo4cendE)
_ZN40_INTERNAL_f7abb201_4_k_cu_6942cb7d_323864cuda3std3__45__cpo4cendE:
	.zero		1
	.type		_ZN40_INTERNAL_f7abb201_4_k_cu_6942cb7d_323864cuda3std6ranges3__45__cpo4swapE,@object
	.size		_ZN40_INTERNAL_f7abb201_4_k_cu_6942cb7d_323864cuda3std6ranges3__45__cpo4swapE,(.L_10 - _ZN40_INTERNAL_f7abb201_4_k_cu_6942cb7d_323864cuda3std6ranges3__45__cpo4swapE)
_ZN40_INTERNAL_f7abb201_4_k_cu_6942cb7d_323864cuda3std6ranges3__45__cpo4swapE:
	.zero		1
.L_10:


//--------------------- .nv.constant0._ZN7cutlass13device_kernelINS_4gemm6kernel13GemmUniversalIN4cute5tupleIJiiiiEEENS1_10collective13CollectiveMmaINS1_35MainloopSm100TmaUmmaWarpSpecializedILi3ELi2ELi4ENS5_IJNS4_1CILi1EEESB_SB_EEEEENS5_IJNSA_ILi64EEESE_NSA_ILi128EEEEEENS_10tfloat32_tENS5_IJSB_llEEESH_NS5_IJlSB_lEEENS4_8TiledMMAINS4_8MMA_AtomIJNS4_17SM100_MMA_TF32_SSISH_SH_fLi64ELi64ELNS4_4UMMA5MajorE1ELSO_0ELNSN_7ScaleInE0ELSP_0EEEEEENS4_6LayoutISC_NS5_IJNSA_ILi0EEEST_ST_EEEEENS5_IJNS4_10UnderscoreESW_SW_EEEEENS4_13SM90_TMA_LOADENS4_14ComposedLayoutINS4_7SwizzleILi2ELi5ELi2EEENS4_18smem_ptr_flag_bitsILi32EEENSS_INS5_IJNSA_ILi32EEENSA_ILi4EEEEEENS5_IJSB_S15_EEEEEEEvNS4_8identityESZ_NS10_INS11_ILi3ELi4ELi3EEES14_NSS_INS5_IJNSA_ILi8EEES15_EEENS5_IJS15_SB_EEEEEEEvS1B_EENS_8epilogue10collective18CollectiveEpilogueINS1J_23Sm100TmaWarpSpecializedILi3ELi2ELi16ELb1ELb0EEEJSG_NS5_IJNSS_ISE_SB_EENSS_IS15_SB_EEEEESH_SJ_SH_SJ_NS1J_6fusion15FusionCallbacksIS1N_NS1R_17LinearCombinationISH_fSH_fLNS_15FloatRoundStyleE2EEESG_S1Q_JEEENS4_5SM1004TMEM4LOAD26SM100_TMEM_LOAD_16dp128b8xESZ_S1H_NS4_17SM75_U32x4_LDSM_NENS4_14SM90_TMA_STOREES1H_NS4_17SM90_U32x4_STSM_NENS4_39AutoVectorizingCopyWithAssumedAlignmentILi128EEEEEEvvEEEEvNT_6ParamsE --------------------------
	.section	.nv.constant0._ZN7cutlass13device_kernelINS_4gemm6kernel13GemmUniversalIN4cute5tupleIJiiiiEEENS1_10collective13CollectiveMmaINS1_35MainloopSm100TmaUmmaWarpSpecializedILi3ELi2ELi4ENS5_IJNS4_1CILi1EEESB_SB_EEEEENS5_IJNSA_ILi64EEESE_NSA_ILi128EEEEEENS_10tfloat32_tENS5_IJSB_llEEESH_NS5_IJlSB_lEEENS4_8TiledMMAINS4_8MMA_AtomIJNS4_17SM100_MMA_TF32_SSISH_SH_fLi64ELi64ELNS4_4UMMA5MajorE1ELSO_0ELNSN_7ScaleInE0ELSP_0EEEEEENS4_6LayoutISC_NS5_IJNSA_ILi0EEEST_ST_EEEEENS5_IJNS4_10UnderscoreESW_SW_EEEEENS4_13SM90_TMA_LOADENS4_14ComposedLayoutINS4_7SwizzleILi2ELi5ELi2EEENS4_18smem_ptr_flag_bitsILi32EEENSS_INS5_IJNSA_ILi32EEENSA_ILi4EEEEEENS5_IJSB_S15_EEEEEEEvNS4_8identityESZ_NS10_INS11_ILi3ELi4ELi3EEES14_NSS_INS5_IJNSA_ILi8EEES15_EEENS5_IJS15_SB_EEEEEEEvS1B_EENS_8epilogue10collective18CollectiveEpilogueINS1J_23Sm100TmaWarpSpecializedILi3ELi2ELi16ELb1ELb0EEEJSG_NS5_IJNSS_ISE_SB_EENSS_IS15_SB_EEEEESH_SJ_SH_SJ_NS1J_6fusion15FusionCallbacksIS1N_NS1R_17LinearCombinationISH_fSH_fLNS_15FloatRoundStyleE2EEESG_S1Q_JEEENS4_5SM1004TMEM4LOAD26SM100_TMEM_LOAD_16dp128b8xESZ_S1H_NS4_17SM75_U32x4_LDSM_NENS4_14SM90_TMA_STOREES1H_NS4_17SM90_U32x4_STSM_NENS4_39AutoVectorizingCopyWithAssumedAlignmentILi128EEEEEEvvEEEEvNT_6ParamsE,"a",@progbits
	.sectionflags	@""
	.align	4
.nv.constant0._ZN7cutlass13device_kernelINS_4gemm6kernel13GemmUniversalIN4cute5tupleIJiiiiEEENS1_10collective13CollectiveMmaINS1_35MainloopSm100TmaUmmaWarpSpecializedILi3ELi2ELi4ENS5_IJNS4_1CILi1EEESB_SB_EEEEENS5_IJNSA_ILi64EEESE_NSA_ILi128EEEEEENS_10tfloat32_tENS5_IJSB_llEEESH_NS5_IJlSB_lEEENS4_8TiledMMAINS4_8MMA_AtomIJNS4_17SM100_MMA_TF32_SSISH_SH_fLi64ELi64ELNS4_4UMMA5MajorE1ELSO_0ELNSN_7ScaleInE0ELSP_0EEEEEENS4_6LayoutISC_NS5_IJNSA_ILi0EEEST_ST_EEEEENS5_IJNS4_10UnderscoreESW_SW_EEEEENS4_13SM90_TMA_LOADENS4_14ComposedLayoutINS4_7SwizzleILi2ELi5ELi2EEENS4_18smem_ptr_flag_bitsILi32EEENSS_INS5_IJNSA_ILi32EEENSA_ILi4EEEEEENS5_IJSB_S15_EEEEEEEvNS4_8identityESZ_NS10_INS11_ILi3ELi4ELi3EEES14_NSS_INS5_IJNSA_ILi8EEES15_EEENS5_IJS15_SB_EEEEEEEvS1B_EENS_8epilogue10collective18CollectiveEpilogueINS1J_23Sm100TmaWarpSpecializedILi3ELi2ELi16ELb1ELb0EEEJSG_NS5_IJNSS_ISE_SB_EENSS_IS15_SB_EEEEESH_SJ_SH_SJ_NS1J_6fusion15FusionCallbacksIS1N_NS1R_17LinearCombinationISH_fSH_fLNS_15FloatRoundStyleE2EEESG_S1Q_JEEENS4_5SM1004TMEM4LOAD26SM100_TMEM_LOAD_16dp128b8xESZ_S1H_NS4_17SM75_U32x4_LDSM_NENS4_14SM90_TMA_STOREES1H_NS4_17SM90_U32x4_STSM_NENS4_39AutoVectorizingCopyWithAssumedAlignmentILi128EEEEEEvvEEEEvNT_6ParamsE:
	.zero		2944


//--------------------- SYMBOLS --------------------------

	.type		.nv.reservedSmem.offset0,@object
	.size		.nv.reservedSmem.offset0,0x4
	.type		.nv.reservedSmem.cap,@object
	.size		.nv.reservedSmem.cap,0x4
	.type		__assertfail,@function
